//
// Generated by NVIDIA NVVM Compiler
//
// Compiler Build ID: CL-36424714
// Cuda compilation tools, release 13.0, V13.0.88
// Based on NVVM 20.0.0
//

.version 9.0
.target sm_100
.address_size 64

	// .globl	_Z27forward_substitution_kerneliPKiS0_PKdS2_Pd
// _ZZ27forward_substitution_kerneliPKiS0_PKdS2_PdE8shared_x has been demoted
// _ZZ28backward_substitution_kerneliPKiS0_PKdS2_PdE8shared_x has been demoted
// _ZZ19jacobi_lower_kerneliPKiS0_PKdS2_PdS3_E8shared_x has been demoted
// _ZZ19jacobi_upper_kerneliPKiS0_PKdS2_PdS3_E8shared_x has been demoted

.visible .entry _Z27forward_substitution_kerneliPKiS0_PKdS2_Pd(
	.param .u32 _Z27forward_substitution_kerneliPKiS0_PKdS2_Pd_param_0,
	.param .u64 .ptr .align 1 _Z27forward_substitution_kerneliPKiS0_PKdS2_Pd_param_1,
	.param .u64 .ptr .align 1 _Z27forward_substitution_kerneliPKiS0_PKdS2_Pd_param_2,
	.param .u64 .ptr .align 1 _Z27forward_substitution_kerneliPKiS0_PKdS2_Pd_param_3,
	.param .u64 .ptr .align 1 _Z27forward_substitution_kerneliPKiS0_PKdS2_Pd_param_4,
	.param .u64 .ptr .align 1 _Z27forward_substitution_kerneliPKiS0_PKdS2_Pd_param_5
)
{
	.reg .pred 	%p<18>;
	.reg .b32 	%r<55>;
	.reg .b64 	%rd<27>;
	.reg .b64 	%fd<69>;
	// demoted variable
	.shared .align 8 .b8 _ZZ27forward_substitution_kerneliPKiS0_PKdS2_PdE8shared_x[49152];
	ld.param.u32 	%r24, [_Z27forward_substitution_kerneliPKiS0_PKdS2_Pd_param_0];
	ld.param.u64 	%rd9, [_Z27forward_substitution_kerneliPKiS0_PKdS2_Pd_param_1];
	ld.param.u64 	%rd12, [_Z27forward_substitution_kerneliPKiS0_PKdS2_Pd_param_2];
	ld.param.u64 	%rd13, [_Z27forward_substitution_kerneliPKiS0_PKdS2_Pd_param_3];
	ld.param.u64 	%rd10, [_Z27forward_substitution_kerneliPKiS0_PKdS2_Pd_param_4];
	ld.param.u64 	%rd11, [_Z27forward_substitution_kerneliPKiS0_PKdS2_Pd_param_5];
	cvta.to.global.u64 	%rd1, %rd13;
	cvta.to.global.u64 	%rd2, %rd12;
	mov.u32 	%r25, %ctaid.x;
	mov.u32 	%r1, %ntid.x;
	mov.u32 	%r2, %tid.x;
	mad.lo.s32 	%r3, %r25, %r1, %r2;
	setp.ge.s32 	%p1, %r3, %r24;
	@%p1 bra 	$L__BB0_31;
	cvta.to.global.u64 	%rd14, %rd11;
	cvta.to.global.u64 	%rd15, %rd9;
	mul.wide.s32 	%rd16, %r3, 8;
	add.s64 	%rd3, %rd14, %rd16;
	ld.global.f64 	%fd32, [%rd3];
	shl.b32 	%r26, %r2, 3;
	mov.u32 	%r27, _ZZ27forward_substitution_kerneliPKiS0_PKdS2_PdE8shared_x;
	add.s32 	%r4, %r27, %r26;
	st.shared.f64 	[%r4], %fd32;
	bar.sync 	0;
	mul.wide.s32 	%rd17, %r3, 4;
	add.s64 	%rd18, %rd15, %rd17;
	ld.global.u32 	%r5, [%rd18];
	ld.global.u32 	%r6, [%rd18+4];
	setp.ge.s32 	%p2, %r5, %r6;
	mov.f64 	%fd58, 0d0000000000000000;
	mov.f64 	%fd66, %fd58;
	@%p2 bra 	$L__BB0_28;
	sub.s32 	%r28, %r6, %r5;
	and.b32  	%r7, %r28, 3;
	setp.eq.s32 	%p3, %r7, 0;
	mov.f64 	%fd66, 0d0000000000000000;
	mov.u32 	%r52, %r5;
	mov.f64 	%fd58, %fd66;
	@%p3 bra 	$L__BB0_9;
	neg.s32 	%r50, %r7;
	mov.f64 	%fd66, 0d0000000000000000;
	mov.u32 	%r52, %r5;
$L__BB0_4:
	.pragma "nounroll";
	mul.wide.s32 	%rd19, %r52, 8;
	add.s64 	%rd4, %rd1, %rd19;
	mul.wide.s32 	%rd20, %r52, 4;
	add.s64 	%rd21, %rd2, %rd20;
	ld.global.u32 	%r11, [%rd21];
	setp.lt.s32 	%p4, %r11, %r3;
	@%p4 bra 	$L__BB0_7;
	setp.ne.s32 	%p5, %r11, %r3;
	@%p5 bra 	$L__BB0_8;
	ld.global.f64 	%fd66, [%rd4];
	bra.uni 	$L__BB0_8;
$L__BB0_7:
	ld.global.f64 	%fd36, [%rd4];
	rem.u32 	%r29, %r11, %r1;
	shl.b32 	%r30, %r29, 3;
	add.s32 	%r32, %r27, %r30;
	ld.shared.f64 	%fd37, [%r32];
	fma.rn.f64 	%fd58, %fd36, %fd37, %fd58;
$L__BB0_8:
	add.s32 	%r52, %r52, 1;
	add.s32 	%r50, %r50, 1;
	setp.ne.s32 	%p6, %r50, 0;
	@%p6 bra 	$L__BB0_4;
$L__BB0_9:
	sub.s32 	%r33, %r5, %r6;
	setp.gt.u32 	%p7, %r33, -4;
	@%p7 bra 	$L__BB0_28;
	sub.s32 	%r53, %r52, %r6;
	add.s64 	%rd5, %rd2, 8;
	add.s64 	%rd6, %rd1, 16;
$L__BB0_11:
	mul.wide.s32 	%rd22, %r52, 4;
	add.s64 	%rd7, %rd5, %rd22;
	mul.wide.s32 	%rd23, %r52, 8;
	add.s64 	%rd8, %rd6, %rd23;
	ld.global.u32 	%r18, [%rd7+-8];
	setp.ge.s32 	%p8, %r18, %r3;
	@%p8 bra 	$L__BB0_13;
	ld.global.f64 	%fd38, [%rd8+-16];
	rem.u32 	%r34, %r18, %r1;
	shl.b32 	%r35, %r34, 3;
	add.s32 	%r37, %r27, %r35;
	ld.shared.f64 	%fd39, [%r37];
	fma.rn.f64 	%fd58, %fd38, %fd39, %fd58;
	bra.uni 	$L__BB0_15;
$L__BB0_13:
	setp.ne.s32 	%p9, %r18, %r3;
	@%p9 bra 	$L__BB0_15;
	ld.global.f64 	%fd66, [%rd8+-16];
$L__BB0_15:
	ld.global.u32 	%r19, [%rd7+-4];
	setp.lt.s32 	%p10, %r19, %r3;
	@%p10 bra 	$L__BB0_18;
	setp.ne.s32 	%p11, %r19, %r3;
	@%p11 bra 	$L__BB0_19;
	ld.global.f64 	%fd66, [%rd8+-8];
	bra.uni 	$L__BB0_19;
$L__BB0_18:
	ld.global.f64 	%fd40, [%rd8+-8];
	rem.u32 	%r38, %r19, %r1;
	shl.b32 	%r39, %r38, 3;
	add.s32 	%r41, %r27, %r39;
	ld.shared.f64 	%fd41, [%r41];
	fma.rn.f64 	%fd58, %fd40, %fd41, %fd58;
$L__BB0_19:
	ld.global.u32 	%r20, [%rd7];
	setp.lt.s32 	%p12, %r20, %r3;
	@%p12 bra 	$L__BB0_22;
	setp.ne.s32 	%p13, %r20, %r3;
	@%p13 bra 	$L__BB0_23;
	ld.global.f64 	%fd66, [%rd8];
	bra.uni 	$L__BB0_23;
$L__BB0_22:
	ld.global.f64 	%fd42, [%rd8];
	rem.u32 	%r42, %r20, %r1;
	shl.b32 	%r43, %r42, 3;
	add.s32 	%r45, %r27, %r43;
	ld.shared.f64 	%fd43, [%r45];
	fma.rn.f64 	%fd58, %fd42, %fd43, %fd58;
$L__BB0_23:
	ld.global.u32 	%r21, [%rd7+4];
	setp.lt.s32 	%p14, %r21, %r3;
	@%p14 bra 	$L__BB0_26;
	setp.ne.s32 	%p15, %r21, %r3;
	@%p15 bra 	$L__BB0_27;
	ld.global.f64 	%fd66, [%rd8+8];
	bra.uni 	$L__BB0_27;
$L__BB0_26:
	ld.global.f64 	%fd44, [%rd8+8];
	rem.u32 	%r46, %r21, %r1;
	shl.b32 	%r47, %r46, 3;
	add.s32 	%r49, %r27, %r47;
	ld.shared.f64 	%fd45, [%r49];
	fma.rn.f64 	%fd58, %fd44, %fd45, %fd58;
$L__BB0_27:
	add.s32 	%r52, %r52, 4;
	add.s32 	%r53, %r53, 4;
	setp.ne.s32 	%p16, %r53, 0;
	@%p16 bra 	$L__BB0_11;
$L__BB0_28:
	setp.eq.f64 	%p17, %fd66, 0d0000000000000000;
	@%p17 bra 	$L__BB0_30;
	cvta.to.global.u64 	%rd24, %rd10;
	add.s64 	%rd26, %rd24, %rd16;
	ld.global.f64 	%fd46, [%rd26];
	sub.f64 	%fd47, %fd46, %fd58;
	div.rn.f64 	%fd48, %fd47, %fd66;
	st.global.f64 	[%rd3], %fd48;
	st.shared.f64 	[%r4], %fd48;
$L__BB0_30:
	bar.sync 	0;
$L__BB0_31:
	ret;

}
	// .globl	_Z28backward_substitution_kerneliPKiS0_PKdS2_Pd
.visible .entry _Z28backward_substitution_kerneliPKiS0_PKdS2_Pd(
	.param .u32 _Z28backward_substitution_kerneliPKiS0_PKdS2_Pd_param_0,
	.param .u64 .ptr .align 1 _Z28backward_substitution_kerneliPKiS0_PKdS2_Pd_param_1,
	.param .u64 .ptr .align 1 _Z28backward_substitution_kerneliPKiS0_PKdS2_Pd_param_2,
	.param .u64 .ptr .align 1 _Z28backward_substitution_kerneliPKiS0_PKdS2_Pd_param_3,
	.param .u64 .ptr .align 1 _Z28backward_substitution_kerneliPKiS0_PKdS2_Pd_param_4,
	.param .u64 .ptr .align 1 _Z28backward_substitution_kerneliPKiS0_PKdS2_Pd_param_5
)
{
	.reg .pred 	%p<18>;
	.reg .b32 	%r<55>;
	.reg .b64 	%rd<27>;
	.reg .b64 	%fd<69>;
	// demoted variable
	.shared .align 8 .b8 _ZZ28backward_substitution_kerneliPKiS0_PKdS2_PdE8shared_x[49152];
	ld.param.u32 	%r24, [_Z28backward_substitution_kerneliPKiS0_PKdS2_Pd_param_0];
	ld.param.u64 	%rd9, [_Z28backward_substitution_kerneliPKiS0_PKdS2_Pd_param_1];
	ld.param.u64 	%rd12, [_Z28backward_substitution_kerneliPKiS0_PKdS2_Pd_param_2];
	ld.param.u64 	%rd13, [_Z28backward_substitution_kerneliPKiS0_PKdS2_Pd_param_3];
	ld.param.u64 	%rd10, [_Z28backward_substitution_kerneliPKiS0_PKdS2_Pd_param_4];
	ld.param.u64 	%rd11, [_Z28backward_substitution_kerneliPKiS0_PKdS2_Pd_param_5];
	cvta.to.global.u64 	%rd1, %rd13;
	cvta.to.global.u64 	%rd2, %rd12;
	mov.u32 	%r25, %ctaid.x;
	mov.u32 	%r1, %ntid.x;
	mov.u32 	%r2, %tid.x;
	mad.lo.s32 	%r3, %r25, %r1, %r2;
	setp.ge.s32 	%p1, %r3, %r24;
	@%p1 bra 	$L__BB1_31;
	cvta.to.global.u64 	%rd14, %rd11;
	cvta.to.global.u64 	%rd15, %rd9;
	mul.wide.s32 	%rd16, %r3, 8;
	add.s64 	%rd3, %rd14, %rd16;
	ld.global.f64 	%fd32, [%rd3];
	shl.b32 	%r26, %r2, 3;
	mov.u32 	%r27, _ZZ28backward_substitution_kerneliPKiS0_PKdS2_PdE8shared_x;
	add.s32 	%r4, %r27, %r26;
	st.shared.f64 	[%r4], %fd32;
	bar.sync 	0;
	mul.wide.s32 	%rd17, %r3, 4;
	add.s64 	%rd18, %rd15, %rd17;
	ld.global.u32 	%r5, [%rd18];
	ld.global.u32 	%r6, [%rd18+4];
	setp.ge.s32 	%p2, %r5, %r6;
	mov.f64 	%fd58, 0d0000000000000000;
	mov.f64 	%fd66, %fd58;
	@%p2 bra 	$L__BB1_28;
	sub.s32 	%r28, %r6, %r5;
	and.b32  	%r7, %r28, 3;
	setp.eq.s32 	%p3, %r7, 0;
	mov.f64 	%fd66, 0d0000000000000000;
	mov.u32 	%r52, %r5;
	mov.f64 	%fd58, %fd66;
	@%p3 bra 	$L__BB1_9;
	neg.s32 	%r50, %r7;
	mov.f64 	%fd66, 0d0000000000000000;
	mov.u32 	%r52, %r5;
$L__BB1_4:
	.pragma "nounroll";
	mul.wide.s32 	%rd19, %r52, 8;
	add.s64 	%rd4, %rd1, %rd19;
	mul.wide.s32 	%rd20, %r52, 4;
	add.s64 	%rd21, %rd2, %rd20;
	ld.global.u32 	%r11, [%rd21];
	setp.gt.s32 	%p4, %r11, %r3;
	@%p4 bra 	$L__BB1_7;
	setp.ne.s32 	%p5, %r11, %r3;
	@%p5 bra 	$L__BB1_8;
	ld.global.f64 	%fd66, [%rd4];
	bra.uni 	$L__BB1_8;
$L__BB1_7:
	ld.global.f64 	%fd36, [%rd4];
	rem.u32 	%r29, %r11, %r1;
	shl.b32 	%r30, %r29, 3;
	add.s32 	%r32, %r27, %r30;
	ld.shared.f64 	%fd37, [%r32];
	fma.rn.f64 	%fd58, %fd36, %fd37, %fd58;
$L__BB1_8:
	add.s32 	%r52, %r52, 1;
	add.s32 	%r50, %r50, 1;
	setp.ne.s32 	%p6, %r50, 0;
	@%p6 bra 	$L__BB1_4;
$L__BB1_9:
	sub.s32 	%r33, %r5, %r6;
	setp.gt.u32 	%p7, %r33, -4;
	@%p7 bra 	$L__BB1_28;
	sub.s32 	%r53, %r52, %r6;
	add.s64 	%rd5, %rd2, 8;
	add.s64 	%rd6, %rd1, 16;
$L__BB1_11:
	mul.wide.s32 	%rd22, %r52, 4;
	add.s64 	%rd7, %rd5, %rd22;
	mul.wide.s32 	%rd23, %r52, 8;
	add.s64 	%rd8, %rd6, %rd23;
	ld.global.u32 	%r18, [%rd7+-8];
	setp.le.s32 	%p8, %r18, %r3;
	@%p8 bra 	$L__BB1_13;
	ld.global.f64 	%fd38, [%rd8+-16];
	rem.u32 	%r34, %r18, %r1;
	shl.b32 	%r35, %r34, 3;
	add.s32 	%r37, %r27, %r35;
	ld.shared.f64 	%fd39, [%r37];
	fma.rn.f64 	%fd58, %fd38, %fd39, %fd58;
	bra.uni 	$L__BB1_15;
$L__BB1_13:
	setp.ne.s32 	%p9, %r18, %r3;
	@%p9 bra 	$L__BB1_15;
	ld.global.f64 	%fd66, [%rd8+-16];
$L__BB1_15:
	ld.global.u32 	%r19, [%rd7+-4];
	setp.gt.s32 	%p10, %r19, %r3;
	@%p10 bra 	$L__BB1_18;
	setp.ne.s32 	%p11, %r19, %r3;
	@%p11 bra 	$L__BB1_19;
	ld.global.f64 	%fd66, [%rd8+-8];
	bra.uni 	$L__BB1_19;
$L__BB1_18:
	ld.global.f64 	%fd40, [%rd8+-8];
	rem.u32 	%r38, %r19, %r1;
	shl.b32 	%r39, %r38, 3;
	add.s32 	%r41, %r27, %r39;
	ld.shared.f64 	%fd41, [%r41];
	fma.rn.f64 	%fd58, %fd40, %fd41, %fd58;
$L__BB1_19:
	ld.global.u32 	%r20, [%rd7];
	setp.gt.s32 	%p12, %r20, %r3;
	@%p12 bra 	$L__BB1_22;
	setp.ne.s32 	%p13, %r20, %r3;
	@%p13 bra 	$L__BB1_23;
	ld.global.f64 	%fd66, [%rd8];
	bra.uni 	$L__BB1_23;
$L__BB1_22:
	ld.global.f64 	%fd42, [%rd8];
	rem.u32 	%r42, %r20, %r1;
	shl.b32 	%r43, %r42, 3;
	add.s32 	%r45, %r27, %r43;
	ld.shared.f64 	%fd43, [%r45];
	fma.rn.f64 	%fd58, %fd42, %fd43, %fd58;
$L__BB1_23:
	ld.global.u32 	%r21, [%rd7+4];
	setp.gt.s32 	%p14, %r21, %r3;
	@%p14 bra 	$L__BB1_26;
	setp.ne.s32 	%p15, %r21, %r3;
	@%p15 bra 	$L__BB1_27;
	ld.global.f64 	%fd66, [%rd8+8];
	bra.uni 	$L__BB1_27;
$L__BB1_26:
	ld.global.f64 	%fd44, [%rd8+8];
	rem.u32 	%r46, %r21, %r1;
	shl.b32 	%r47, %r46, 3;
	add.s32 	%r49, %r27, %r47;
	ld.shared.f64 	%fd45, [%r49];
	fma.rn.f64 	%fd58, %fd44, %fd45, %fd58;
$L__BB1_27:
	add.s32 	%r52, %r52, 4;
	add.s32 	%r53, %r53, 4;
	setp.ne.s32 	%p16, %r53, 0;
	@%p16 bra 	$L__BB1_11;
$L__BB1_28:
	setp.eq.f64 	%p17, %fd66, 0d0000000000000000;
	@%p17 bra 	$L__BB1_30;
	cvta.to.global.u64 	%rd24, %rd10;
	add.s64 	%rd26, %rd24, %rd16;
	ld.global.f64 	%fd46, [%rd26];
	sub.f64 	%fd47, %fd46, %fd58;
	div.rn.f64 	%fd48, %fd47, %fd66;
	st.global.f64 	[%rd3], %fd48;
	st.shared.f64 	[%r4], %fd48;
$L__BB1_30:
	bar.sync 	0;
$L__BB1_31:
	ret;

}
	// .globl	_Z19jacobi_lower_kerneliPKiS0_PKdS2_PdS3_
.visible .entry _Z19jacobi_lower_kerneliPKiS0_PKdS2_PdS3_(
	.param .u32 _Z19jacobi_lower_kerneliPKiS0_PKdS2_PdS3__param_0,
	.param .u64 .ptr .align 1 _Z19jacobi_lower_kerneliPKiS0_PKdS2_PdS3__param_1,
	.param .u64 .ptr .align 1 _Z19jacobi_lower_kerneliPKiS0_PKdS2_PdS3__param_2,
	.param .u64 .ptr .align 1 _Z19jacobi_lower_kerneliPKiS0_PKdS2_PdS3__param_3,
	.param .u64 .ptr .align 1 _Z19jacobi_lower_kerneliPKiS0_PKdS2_PdS3__param_4,
	.param .u64 .ptr .align 1 _Z19jacobi_lower_kerneliPKiS0_PKdS2_PdS3__param_5,
	.param .u64 .ptr .align 1 _Z19jacobi_lower_kerneliPKiS0_PKdS2_PdS3__param_6
)
{
	.reg .pred 	%p<27>;
	.reg .b32 	%r<107>;
	.reg .b64 	%rd<40>;
	.reg .b64 	%fd<159>;
	// demoted variable
	.shared .align 8 .b8 _ZZ19jacobi_lower_kerneliPKiS0_PKdS2_PdS3_E8shared_x[49152];
	ld.param.u32 	%r35, [_Z19jacobi_lower_kerneliPKiS0_PKdS2_PdS3__param_0];
	ld.param.u64 	%rd10, [_Z19jacobi_lower_kerneliPKiS0_PKdS2_PdS3__param_1];
	ld.param.u64 	%rd14, [_Z19jacobi_lower_kerneliPKiS0_PKdS2_PdS3__param_2];
	ld.param.u64 	%rd15, [_Z19jacobi_lower_kerneliPKiS0_PKdS2_PdS3__param_3];
	ld.param.u64 	%rd11, [_Z19jacobi_lower_kerneliPKiS0_PKdS2_PdS3__param_4];
	ld.param.u64 	%rd12, [_Z19jacobi_lower_kerneliPKiS0_PKdS2_PdS3__param_5];
	ld.param.u64 	%rd13, [_Z19jacobi_lower_kerneliPKiS0_PKdS2_PdS3__param_6];
	cvta.to.global.u64 	%rd1, %rd15;
	cvta.to.global.u64 	%rd2, %rd14;
	mov.u32 	%r36, %ctaid.x;
	mov.u32 	%r1, %ntid.x;
	mov.u32 	%r2, %tid.x;
	mad.lo.s32 	%r3, %r36, %r1, %r2;
	setp.ge.s32 	%p1, %r3, %r35;
	@%p1 bra 	$L__BB2_60;
	cvta.to.global.u64 	%rd16, %rd12;
	cvta.to.global.u64 	%rd17, %rd10;
	mul.wide.s32 	%rd18, %r3, 8;
	add.s64 	%rd19, %rd16, %rd18;
	ld.global.f64 	%fd76, [%rd19];
	shl.b32 	%r37, %r2, 3;
	mov.u32 	%r38, _ZZ19jacobi_lower_kerneliPKiS0_PKdS2_PdS3_E8shared_x;
	add.s32 	%r4, %r38, %r37;
	st.shared.f64 	[%r4], %fd76;
	bar.sync 	0;
	mul.wide.s32 	%rd20, %r3, 4;
	add.s64 	%rd21, %rd17, %rd20;
	ld.global.u32 	%r104, [%rd21];
	ld.global.u32 	%r6, [%rd21+4];
	setp.ge.s32 	%p2, %r104, %r6;
	mov.f64 	%fd116, 0d0000000000000000;
	mov.f64 	%fd115, %fd116;
	@%p2 bra 	$L__BB2_57;
	sub.s32 	%r7, %r6, %r104;
	and.b32  	%r8, %r7, 7;
	sub.s32 	%r39, %r104, %r6;
	setp.gt.u32 	%p3, %r39, -8;
	mov.f64 	%fd115, 0d0000000000000000;
	mov.f64 	%fd116, %fd115;
	@%p3 bra 	$L__BB2_29;
	and.b32  	%r40, %r7, -8;
	neg.s32 	%r102, %r40;
	add.s64 	%rd3, %rd1, 32;
	mov.f64 	%fd115, 0d0000000000000000;
$L__BB2_4:
	.pragma "nounroll";
	mul.wide.s32 	%rd22, %r104, 4;
	add.s64 	%rd23, %rd2, %rd22;
	add.s64 	%rd4, %rd23, 16;
	mul.wide.s32 	%rd24, %r104, 8;
	add.s64 	%rd5, %rd3, %rd24;
	ld.global.u32 	%r12, [%rd23];
	setp.eq.s32 	%p4, %r12, %r3;
	@%p4 bra 	$L__BB2_6;
	ld.global.f64 	%fd80, [%rd5+-32];
	rem.u32 	%r41, %r12, %r1;
	shl.b32 	%r42, %r41, 3;
	add.s32 	%r44, %r38, %r42;
	ld.shared.f64 	%fd81, [%r44];
	fma.rn.f64 	%fd116, %fd80, %fd81, %fd116;
	bra.uni 	$L__BB2_7;
$L__BB2_6:
	ld.global.f64 	%fd115, [%rd5+-32];
$L__BB2_7:
	ld.global.u32 	%r13, [%rd4+-12];
	setp.eq.s32 	%p5, %r13, %r3;
	@%p5 bra 	$L__BB2_9;
	ld.global.f64 	%fd82, [%rd5+-24];
	rem.u32 	%r45, %r13, %r1;
	shl.b32 	%r46, %r45, 3;
	add.s32 	%r48, %r38, %r46;
	ld.shared.f64 	%fd83, [%r48];
	fma.rn.f64 	%fd116, %fd82, %fd83, %fd116;
	bra.uni 	$L__BB2_10;
$L__BB2_9:
	ld.global.f64 	%fd115, [%rd5+-24];
$L__BB2_10:
	ld.global.u32 	%r14, [%rd4+-8];
	setp.eq.s32 	%p6, %r14, %r3;
	@%p6 bra 	$L__BB2_12;
	ld.global.f64 	%fd84, [%rd5+-16];
	rem.u32 	%r49, %r14, %r1;
	shl.b32 	%r50, %r49, 3;
	add.s32 	%r52, %r38, %r50;
	ld.shared.f64 	%fd85, [%r52];
	fma.rn.f64 	%fd116, %fd84, %fd85, %fd116;
	bra.uni 	$L__BB2_13;
$L__BB2_12:
	ld.global.f64 	%fd115, [%rd5+-16];
$L__BB2_13:
	ld.global.u32 	%r15, [%rd4+-4];
	setp.eq.s32 	%p7, %r15, %r3;
	@%p7 bra 	$L__BB2_15;
	ld.global.f64 	%fd86, [%rd5+-8];
	rem.u32 	%r53, %r15, %r1;
	shl.b32 	%r54, %r53, 3;
	add.s32 	%r56, %r38, %r54;
	ld.shared.f64 	%fd87, [%r56];
	fma.rn.f64 	%fd116, %fd86, %fd87, %fd116;
	bra.uni 	$L__BB2_16;
$L__BB2_15:
	ld.global.f64 	%fd115, [%rd5+-8];
$L__BB2_16:
	ld.global.u32 	%r16, [%rd4];
	setp.eq.s32 	%p8, %r16, %r3;
	@%p8 bra 	$L__BB2_18;
	ld.global.f64 	%fd88, [%rd5];
	rem.u32 	%r57, %r16, %r1;
	shl.b32 	%r58, %r57, 3;
	add.s32 	%r60, %r38, %r58;
	ld.shared.f64 	%fd89, [%r60];
	fma.rn.f64 	%fd116, %fd88, %fd89, %fd116;
	bra.uni 	$L__BB2_19;
$L__BB2_18:
	ld.global.f64 	%fd115, [%rd5];
$L__BB2_19:
	ld.global.u32 	%r17, [%rd4+4];
	setp.eq.s32 	%p9, %r17, %r3;
	@%p9 bra 	$L__BB2_21;
	ld.global.f64 	%fd90, [%rd5+8];
	rem.u32 	%r61, %r17, %r1;
	shl.b32 	%r62, %r61, 3;
	add.s32 	%r64, %r38, %r62;
	ld.shared.f64 	%fd91, [%r64];
	fma.rn.f64 	%fd116, %fd90, %fd91, %fd116;
	bra.uni 	$L__BB2_22;
$L__BB2_21:
	ld.global.f64 	%fd115, [%rd5+8];
$L__BB2_22:
	ld.global.u32 	%r18, [%rd4+8];
	setp.eq.s32 	%p10, %r18, %r3;
	@%p10 bra 	$L__BB2_24;
	ld.global.f64 	%fd92, [%rd5+16];
	rem.u32 	%r65, %r18, %r1;
	shl.b32 	%r66, %r65, 3;
	add.s32 	%r68, %r38, %r66;
	ld.shared.f64 	%fd93, [%r68];
	fma.rn.f64 	%fd116, %fd92, %fd93, %fd116;
	bra.uni 	$L__BB2_25;
$L__BB2_24:
	ld.global.f64 	%fd115, [%rd5+16];
$L__BB2_25:
	ld.global.u32 	%r19, [%rd4+12];
	setp.eq.s32 	%p11, %r19, %r3;
	@%p11 bra 	$L__BB2_27;
	ld.global.f64 	%fd94, [%rd5+24];
	rem.u32 	%r69, %r19, %r1;
	shl.b32 	%r70, %r69, 3;
	add.s32 	%r72, %r38, %r70;
	ld.shared.f64 	%fd95, [%r72];
	fma.rn.f64 	%fd116, %fd94, %fd95, %fd116;
	bra.uni 	$L__BB2_28;
$L__BB2_27:
	ld.global.f64 	%fd115, [%rd5+24];
$L__BB2_28:
	add.s32 	%r104, %r104, 8;
	add.s32 	%r102, %r102, 8;
	setp.ne.s32 	%p12, %r102, 0;
	@%p12 bra 	$L__BB2_4;
$L__BB2_29:
	setp.eq.s32 	%p13, %r8, 0;
	@%p13 bra 	$L__BB2_57;
	and.b32  	%r23, %r7, 3;
	setp.lt.u32 	%p14, %r8, 4;
	@%p14 bra 	$L__BB2_44;
	mul.wide.s32 	%rd25, %r104, 4;
	add.s64 	%rd6, %rd2, %rd25;
	ld.global.u32 	%r24, [%rd6];
	setp.eq.s32 	%p15, %r24, %r3;
	mul.wide.s32 	%rd26, %r104, 8;
	add.s64 	%rd7, %rd1, %rd26;
	@%p15 bra 	$L__BB2_33;
	ld.global.f64 	%fd97, [%rd7];
	rem.u32 	%r73, %r24, %r1;
	shl.b32 	%r74, %r73, 3;
	add.s32 	%r76, %r38, %r74;
	ld.shared.f64 	%fd98, [%r76];
	fma.rn.f64 	%fd116, %fd97, %fd98, %fd116;
	bra.uni 	$L__BB2_34;
$L__BB2_33:
	ld.global.f64 	%fd115, [%rd7];
$L__BB2_34:
	ld.global.u32 	%r25, [%rd6+4];
	setp.eq.s32 	%p16, %r25, %r3;
	@%p16 bra 	$L__BB2_36;
	ld.global.f64 	%fd99, [%rd7+8];
	rem.u32 	%r77, %r25, %r1;
	shl.b32 	%r78, %r77, 3;
	add.s32 	%r80, %r38, %r78;
	ld.shared.f64 	%fd100, [%r80];
	fma.rn.f64 	%fd116, %fd99, %fd100, %fd116;
	bra.uni 	$L__BB2_37;
$L__BB2_36:
	ld.global.f64 	%fd115, [%rd7+8];
$L__BB2_37:
	ld.global.u32 	%r26, [%rd6+8];
	setp.eq.s32 	%p17, %r26, %r3;
	@%p17 bra 	$L__BB2_39;
	ld.global.f64 	%fd101, [%rd7+16];
	rem.u32 	%r81, %r26, %r1;
	shl.b32 	%r82, %r81, 3;
	add.s32 	%r84, %r38, %r82;
	ld.shared.f64 	%fd102, [%r84];
	fma.rn.f64 	%fd116, %fd101, %fd102, %fd116;
	bra.uni 	$L__BB2_40;
$L__BB2_39:
	ld.global.f64 	%fd115, [%rd7+16];
$L__BB2_40:
	ld.global.u32 	%r27, [%rd6+12];
	setp.eq.s32 	%p18, %r27, %r3;
	@%p18 bra 	$L__BB2_42;
	ld.global.f64 	%fd103, [%rd7+24];
	rem.u32 	%r85, %r27, %r1;
	shl.b32 	%r86, %r85, 3;
	add.s32 	%r88, %r38, %r86;
	ld.shared.f64 	%fd104, [%r88];
	fma.rn.f64 	%fd116, %fd103, %fd104, %fd116;
	bra.uni 	$L__BB2_43;
$L__BB2_42:
	ld.global.f64 	%fd115, [%rd7+24];
$L__BB2_43:
	add.s32 	%r104, %r104, 4;
$L__BB2_44:
	setp.eq.s32 	%p19, %r23, 0;
	@%p19 bra 	$L__BB2_57;
	setp.eq.s32 	%p20, %r23, 1;
	@%p20 bra 	$L__BB2_53;
	mul.wide.s32 	%rd27, %r104, 4;
	add.s64 	%rd8, %rd2, %rd27;
	ld.global.u32 	%r30, [%rd8];
	setp.eq.s32 	%p21, %r30, %r3;
	mul.wide.s32 	%rd28, %r104, 8;
	add.s64 	%rd9, %rd1, %rd28;
	@%p21 bra 	$L__BB2_48;
	ld.global.f64 	%fd106, [%rd9];
	rem.u32 	%r89, %r30, %r1;
	shl.b32 	%r90, %r89, 3;
	add.s32 	%r92, %r38, %r90;
	ld.shared.f64 	%fd107, [%r92];
	fma.rn.f64 	%fd116, %fd106, %fd107, %fd116;
	bra.uni 	$L__BB2_49;
$L__BB2_48:
	ld.global.f64 	%fd115, [%rd9];
$L__BB2_49:
	ld.global.u32 	%r31, [%rd8+4];
	setp.eq.s32 	%p22, %r31, %r3;
	@%p22 bra 	$L__BB2_51;
	ld.global.f64 	%fd108, [%rd9+8];
	rem.u32 	%r93, %r31, %r1;
	shl.b32 	%r94, %r93, 3;
	add.s32 	%r96, %r38, %r94;
	ld.shared.f64 	%fd109, [%r96];
	fma.rn.f64 	%fd116, %fd108, %fd109, %fd116;
	bra.uni 	$L__BB2_52;
$L__BB2_51:
	ld.global.f64 	%fd115, [%rd9+8];
$L__BB2_52:
	add.s32 	%r104, %r104, 2;
$L__BB2_53:
	and.b32  	%r97, %r7, 1;
	setp.eq.b32 	%p23, %r97, 1;
	not.pred 	%p24, %p23;
	@%p24 bra 	$L__BB2_57;
	mul.wide.s32 	%rd29, %r104, 4;
	add.s64 	%rd30, %rd2, %rd29;
	ld.global.u32 	%r34, [%rd30];
	setp.eq.s32 	%p25, %r34, %r3;
	@%p25 bra 	$L__BB2_56;
	mul.wide.s32 	%rd31, %r104, 8;
	add.s64 	%rd32, %rd1, %rd31;
	ld.global.f64 	%fd110, [%rd32];
	rem.u32 	%r98, %r34, %r1;
	shl.b32 	%r99, %r98, 3;
	add.s32 	%r101, %r38, %r99;
	ld.shared.f64 	%fd111, [%r101];
	fma.rn.f64 	%fd116, %fd110, %fd111, %fd116;
	bra.uni 	$L__BB2_57;
$L__BB2_56:
	mul.wide.s32 	%rd33, %r104, 8;
	add.s64 	%rd34, %rd1, %rd33;
	ld.global.f64 	%fd115, [%rd34];
$L__BB2_57:
	setp.eq.f64 	%p26, %fd115, 0d0000000000000000;
	@%p26 bra 	$L__BB2_59;
	cvta.to.global.u64 	%rd35, %rd11;
	mul.wide.s32 	%rd36, %r3, 8;
	add.s64 	%rd37, %rd35, %rd36;
	ld.global.f64 	%fd112, [%rd37];
	sub.f64 	%fd113, %fd112, %fd116;
	div.rn.f64 	%fd114, %fd113, %fd115;
	cvta.to.global.u64 	%rd38, %rd13;
	add.s64 	%rd39, %rd38, %rd36;
	st.global.f64 	[%rd39], %fd114;
	st.shared.f64 	[%r4], %fd114;
$L__BB2_59:
	bar.sync 	0;
$L__BB2_60:
	ret;

}
	// .globl	_Z19jacobi_upper_kerneliPKiS0_PKdS2_PdS3_
.visible .entry _Z19jacobi_upper_kerneliPKiS0_PKdS2_PdS3_(
	.param .u32 _Z19jacobi_upper_kerneliPKiS0_PKdS2_PdS3__param_0,
	.param .u64 .ptr .align 1 _Z19jacobi_upper_kerneliPKiS0_PKdS2_PdS3__param_1,
	.param .u64 .ptr .align 1 _Z19jacobi_upper_kerneliPKiS0_PKdS2_PdS3__param_2,
	.param .u64 .ptr .align 1 _Z19jacobi_upper_kerneliPKiS0_PKdS2_PdS3__param_3,
	.param .u64 .ptr .align 1 _Z19jacobi_upper_kerneliPKiS0_PKdS2_PdS3__param_4,
	.param .u64 .ptr .align 1 _Z19jacobi_upper_kerneliPKiS0_PKdS2_PdS3__param_5,
	.param .u64 .ptr .align 1 _Z19jacobi_upper_kerneliPKiS0_PKdS2_PdS3__param_6
)
{
	.reg .pred 	%p<27>;
	.reg .b32 	%r<107>;
	.reg .b64 	%rd<40>;
	.reg .b64 	%fd<159>;
	// demoted variable
	.shared .align 8 .b8 _ZZ19jacobi_upper_kerneliPKiS0_PKdS2_PdS3_E8shared_x[49152];
	ld.param.u32 	%r35, [_Z19jacobi_upper_kerneliPKiS0_PKdS2_PdS3__param_0];
	ld.param.u64 	%rd10, [_Z19jacobi_upper_kerneliPKiS0_PKdS2_PdS3__param_1];
	ld.param.u64 	%rd14, [_Z19jacobi_upper_kerneliPKiS0_PKdS2_PdS3__param_2];
	ld.param.u64 	%rd15, [_Z19jacobi_upper_kerneliPKiS0_PKdS2_PdS3__param_3];
	ld.param.u64 	%rd11, [_Z19jacobi_upper_kerneliPKiS0_PKdS2_PdS3__param_4];
	ld.param.u64 	%rd12, [_Z19jacobi_upper_kerneliPKiS0_PKdS2_PdS3__param_5];
	ld.param.u64 	%rd13, [_Z19jacobi_upper_kerneliPKiS0_PKdS2_PdS3__param_6];
	cvta.to.global.u64 	%rd1, %rd15;
	cvta.to.global.u64 	%rd2, %rd14;
	mov.u32 	%r36, %ctaid.x;
	mov.u32 	%r1, %ntid.x;
	mov.u32 	%r2, %tid.x;
	mad.lo.s32 	%r3, %r36, %r1, %r2;
	setp.ge.s32 	%p1, %r3, %r35;
	@%p1 bra 	$L__BB3_60;
	cvta.to.global.u64 	%rd16, %rd12;
	cvta.to.global.u64 	%rd17, %rd10;
	mul.wide.s32 	%rd18, %r3, 8;
	add.s64 	%rd19, %rd16, %rd18;
	ld.global.f64 	%fd76, [%rd19];
	shl.b32 	%r37, %r2, 3;
	mov.u32 	%r38, _ZZ19jacobi_upper_kerneliPKiS0_PKdS2_PdS3_E8shared_x;
	add.s32 	%r4, %r38, %r37;
	st.shared.f64 	[%r4], %fd76;
	bar.sync 	0;
	mul.wide.s32 	%rd20, %r3, 4;
	add.s64 	%rd21, %rd17, %rd20;
	ld.global.u32 	%r104, [%rd21];
	ld.global.u32 	%r6, [%rd21+4];
	setp.ge.s32 	%p2, %r104, %r6;
	mov.f64 	%fd116, 0d0000000000000000;
	mov.f64 	%fd115, %fd116;
	@%p2 bra 	$L__BB3_57;
	sub.s32 	%r7, %r6, %r104;
	and.b32  	%r8, %r7, 7;
	sub.s32 	%r39, %r104, %r6;
	setp.gt.u32 	%p3, %r39, -8;
	mov.f64 	%fd115, 0d0000000000000000;
	mov.f64 	%fd116, %fd115;
	@%p3 bra 	$L__BB3_29;
	and.b32  	%r40, %r7, -8;
	neg.s32 	%r102, %r40;
	add.s64 	%rd3, %rd1, 32;
	mov.f64 	%fd115, 0d0000000000000000;
$L__BB3_4:
	.pragma "nounroll";
	mul.wide.s32 	%rd22, %r104, 4;
	add.s64 	%rd23, %rd2, %rd22;
	add.s64 	%rd4, %rd23, 16;
	mul.wide.s32 	%rd24, %r104, 8;
	add.s64 	%rd5, %rd3, %rd24;
	ld.global.u32 	%r12, [%rd23];
	setp.eq.s32 	%p4, %r12, %r3;
	@%p4 bra 	$L__BB3_6;
	ld.global.f64 	%fd80, [%rd5+-32];
	rem.u32 	%r41, %r12, %r1;
	shl.b32 	%r42, %r41, 3;
	add.s32 	%r44, %r38, %r42;
	ld.shared.f64 	%fd81, [%r44];
	fma.rn.f64 	%fd116, %fd80, %fd81, %fd116;
	bra.uni 	$L__BB3_7;
$L__BB3_6:
	ld.global.f64 	%fd115, [%rd5+-32];
$L__BB3_7:
	ld.global.u32 	%r13, [%rd4+-12];
	setp.eq.s32 	%p5, %r13, %r3;
	@%p5 bra 	$L__BB3_9;
	ld.global.f64 	%fd82, [%rd5+-24];
	rem.u32 	%r45, %r13, %r1;
	shl.b32 	%r46, %r45, 3;
	add.s32 	%r48, %r38, %r46;
	ld.shared.f64 	%fd83, [%r48];
	fma.rn.f64 	%fd116, %fd82, %fd83, %fd116;
	bra.uni 	$L__BB3_10;
$L__BB3_9:
	ld.global.f64 	%fd115, [%rd5+-24];
$L__BB3_10:
	ld.global.u32 	%r14, [%rd4+-8];
	setp.eq.s32 	%p6, %r14, %r3;
	@%p6 bra 	$L__BB3_12;
	ld.global.f64 	%fd84, [%rd5+-16];
	rem.u32 	%r49, %r14, %r1;
	shl.b32 	%r50, %r49, 3;
	add.s32 	%r52, %r38, %r50;
	ld.shared.f64 	%fd85, [%r52];
	fma.rn.f64 	%fd116, %fd84, %fd85, %fd116;
	bra.uni 	$L__BB3_13;
$L__BB3_12:
	ld.global.f64 	%fd115, [%rd5+-16];
$L__BB3_13:
	ld.global.u32 	%r15, [%rd4+-4];
	setp.eq.s32 	%p7, %r15, %r3;
	@%p7 bra 	$L__BB3_15;
	ld.global.f64 	%fd86, [%rd5+-8];
	rem.u32 	%r53, %r15, %r1;
	shl.b32 	%r54, %r53, 3;
	add.s32 	%r56, %r38, %r54;
	ld.shared.f64 	%fd87, [%r56];
	fma.rn.f64 	%fd116, %fd86, %fd87, %fd116;
	bra.uni 	$L__BB3_16;
$L__BB3_15:
	ld.global.f64 	%fd115, [%rd5+-8];
$L__BB3_16:
	ld.global.u32 	%r16, [%rd4];
	setp.eq.s32 	%p8, %r16, %r3;
	@%p8 bra 	$L__BB3_18;
	ld.global.f64 	%fd88, [%rd5];
	rem.u32 	%r57, %r16, %r1;
	shl.b32 	%r58, %r57, 3;
	add.s32 	%r60, %r38, %r58;
	ld.shared.f64 	%fd89, [%r60];
	fma.rn.f64 	%fd116, %fd88, %fd89, %fd116;
	bra.uni 	$L__BB3_19;
$L__BB3_18:
	ld.global.f64 	%fd115, [%rd5];
$L__BB3_19:
	ld.global.u32 	%r17, [%rd4+4];
	setp.eq.s32 	%p9, %r17, %r3;
	@%p9 bra 	$L__BB3_21;
	ld.global.f64 	%fd90, [%rd5+8];
	rem.u32 	%r61, %r17, %r1;
	shl.b32 	%r62, %r61, 3;
	add.s32 	%r64, %r38, %r62;
	ld.shared.f64 	%fd91, [%r64];
	fma.rn.f64 	%fd116, %fd90, %fd91, %fd116;
	bra.uni 	$L__BB3_22;
$L__BB3_21:
	ld.global.f64 	%fd115, [%rd5+8];
$L__BB3_22:
	ld.global.u32 	%r18, [%rd4+8];
	setp.eq.s32 	%p10, %r18, %r3;
	@%p10 bra 	$L__BB3_24;
	ld.global.f64 	%fd92, [%rd5+16];
	rem.u32 	%r65, %r18, %r1;
	shl.b32 	%r66, %r65, 3;
	add.s32 	%r68, %r38, %r66;
	ld.shared.f64 	%fd93, [%r68];
	fma.rn.f64 	%fd116, %fd92, %fd93, %fd116;
	bra.uni 	$L__BB3_25;
$L__BB3_24:
	ld.global.f64 	%fd115, [%rd5+16];
$L__BB3_25:
	ld.global.u32 	%r19, [%rd4+12];
	setp.eq.s32 	%p11, %r19, %r3;
	@%p11 bra 	$L__BB3_27;
	ld.global.f64 	%fd94, [%rd5+24];
	rem.u32 	%r69, %r19, %r1;
	shl.b32 	%r70, %r69, 3;
	add.s32 	%r72, %r38, %r70;
	ld.shared.f64 	%fd95, [%r72];
	fma.rn.f64 	%fd116, %fd94, %fd95, %fd116;
	bra.uni 	$L__BB3_28;
$L__BB3_27:
	ld.global.f64 	%fd115, [%rd5+24];
$L__BB3_28:
	add.s32 	%r104, %r104, 8;
	add.s32 	%r102, %r102, 8;
	setp.ne.s32 	%p12, %r102, 0;
	@%p12 bra 	$L__BB3_4;
$L__BB3_29:
	setp.eq.s32 	%p13, %r8, 0;
	@%p13 bra 	$L__BB3_57;
	and.b32  	%r23, %r7, 3;
	setp.lt.u32 	%p14, %r8, 4;
	@%p14 bra 	$L__BB3_44;
	mul.wide.s32 	%rd25, %r104, 4;
	add.s64 	%rd6, %rd2, %rd25;
	ld.global.u32 	%r24, [%rd6];
	setp.eq.s32 	%p15, %r24, %r3;
	mul.wide.s32 	%rd26, %r104, 8;
	add.s64 	%rd7, %rd1, %rd26;
	@%p15 bra 	$L__BB3_33;
	ld.global.f64 	%fd97, [%rd7];
	rem.u32 	%r73, %r24, %r1;
	shl.b32 	%r74, %r73, 3;
	add.s32 	%r76, %r38, %r74;
	ld.shared.f64 	%fd98, [%r76];
	fma.rn.f64 	%fd116, %fd97, %fd98, %fd116;
	bra.uni 	$L__BB3_34;
$L__BB3_33:
	ld.global.f64 	%fd115, [%rd7];
$L__BB3_34:
	ld.global.u32 	%r25, [%rd6+4];
	setp.eq.s32 	%p16, %r25, %r3;
	@%p16 bra 	$L__BB3_36;
	ld.global.f64 	%fd99, [%rd7+8];
	rem.u32 	%r77, %r25, %r1;
	shl.b32 	%r78, %r77, 3;
	add.s32 	%r80, %r38, %r78;
	ld.shared.f64 	%fd100, [%r80];
	fma.rn.f64 	%fd116, %fd99, %fd100, %fd116;
	bra.uni 	$L__BB3_37;
$L__BB3_36:
	ld.global.f64 	%fd115, [%rd7+8];
$L__BB3_37:
	ld.global.u32 	%r26, [%rd6+8];
	setp.eq.s32 	%p17, %r26, %r3;
	@%p17 bra 	$L__BB3_39;
	ld.global.f64 	%fd101, [%rd7+16];
	rem.u32 	%r81, %r26, %r1;
	shl.b32 	%r82, %r81, 3;
	add.s32 	%r84, %r38, %r82;
	ld.shared.f64 	%fd102, [%r84];
	fma.rn.f64 	%fd116, %fd101, %fd102, %fd116;
	bra.uni 	$L__BB3_40;
$L__BB3_39:
	ld.global.f64 	%fd115, [%rd7+16];
$L__BB3_40:
	ld.global.u32 	%r27, [%rd6+12];
	setp.eq.s32 	%p18, %r27, %r3;
	@%p18 bra 	$L__BB3_42;
	ld.global.f64 	%fd103, [%rd7+24];
	rem.u32 	%r85, %r27, %r1;
	shl.b32 	%r86, %r85, 3;
	add.s32 	%r88, %r38, %r86;
	ld.shared.f64 	%fd104, [%r88];
	fma.rn.f64 	%fd116, %fd103, %fd104, %fd116;
	bra.uni 	$L__BB3_43;
$L__BB3_42:
	ld.global.f64 	%fd115, [%rd7+24];
$L__BB3_43:
	add.s32 	%r104, %r104, 4;
$L__BB3_44:
	setp.eq.s32 	%p19, %r23, 0;
	@%p19 bra 	$L__BB3_57;
	setp.eq.s32 	%p20, %r23, 1;
	@%p20 bra 	$L__BB3_53;
	mul.wide.s32 	%rd27, %r104, 4;
	add.s64 	%rd8, %rd2, %rd27;
	ld.global.u32 	%r30, [%rd8];
	setp.eq.s32 	%p21, %r30, %r3;
	mul.wide.s32 	%rd28, %r104, 8;
	add.s64 	%rd9, %rd1, %rd28;
	@%p21 bra 	$L__BB3_48;
	ld.global.f64 	%fd106, [%rd9];
	rem.u32 	%r89, %r30, %r1;
	shl.b32 	%r90, %r89, 3;
	add.s32 	%r92, %r38, %r90;
	ld.shared.f64 	%fd107, [%r92];
	fma.rn.f64 	%fd116, %fd106, %fd107, %fd116;
	bra.uni 	$L__BB3_49;
$L__BB3_48:
	ld.global.f64 	%fd115, [%rd9];
$L__BB3_49:
	ld.global.u32 	%r31, [%rd8+4];
	setp.eq.s32 	%p22, %r31, %r3;
	@%p22 bra 	$L__BB3_51;
	ld.global.f64 	%fd108, [%rd9+8];
	rem.u32 	%r93, %r31, %r1;
	shl.b32 	%r94, %r93, 3;
	add.s32 	%r96, %r38, %r94;
	ld.shared.f64 	%fd109, [%r96];
	fma.rn.f64 	%fd116, %fd108, %fd109, %fd116;
	bra.uni 	$L__BB3_52;
$L__BB3_51:
	ld.global.f64 	%fd115, [%rd9+8];
$L__BB3_52:
	add.s32 	%r104, %r104, 2;
$L__BB3_53:
	and.b32  	%r97, %r7, 1;
	setp.eq.b32 	%p23, %r97, 1;
	not.pred 	%p24, %p23;
	@%p24 bra 	$L__BB3_57;
	mul.wide.s32 	%rd29, %r104, 4;
	add.s64 	%rd30, %rd2, %rd29;
	ld.global.u32 	%r34, [%rd30];
	setp.eq.s32 	%p25, %r34, %r3;
	@%p25 bra 	$L__BB3_56;
	mul.wide.s32 	%rd31, %r104, 8;
	add.s64 	%rd32, %rd1, %rd31;
	ld.global.f64 	%fd110, [%rd32];
	rem.u32 	%r98, %r34, %r1;
	shl.b32 	%r99, %r98, 3;
	add.s32 	%r101, %r38, %r99;
	ld.shared.f64 	%fd111, [%r101];
	fma.rn.f64 	%fd116, %fd110, %fd111, %fd116;
	bra.uni 	$L__BB3_57;
$L__BB3_56:
	mul.wide.s32 	%rd33, %r104, 8;
	add.s64 	%rd34, %rd1, %rd33;
	ld.global.f64 	%fd115, [%rd34];
$L__BB3_57:
	setp.eq.f64 	%p26, %fd115, 0d0000000000000000;
	@%p26 bra 	$L__BB3_59;
	cvta.to.global.u64 	%rd35, %rd11;
	mul.wide.s32 	%rd36, %r3, 8;
	add.s64 	%rd37, %rd35, %rd36;
	ld.global.f64 	%fd112, [%rd37];
	sub.f64 	%fd113, %fd112, %fd116;
	div.rn.f64 	%fd114, %fd113, %fd115;
	cvta.to.global.u64 	%rd38, %rd13;
	add.s64 	%rd39, %rd38, %rd36;
	st.global.f64 	[%rd39], %fd114;
	st.shared.f64 	[%r4], %fd114;
$L__BB3_59:
	bar.sync 	0;
$L__BB3_60:
	ret;

}


// ===== COMPILED SASS (sm_100) =====

	.target	sm_100

	.elftype	@"ET_EXEC"


//--------------------- .note.nv.tkinfo           --------------------------
	.section	.note.nv.tkinfo,"",@"SHT_NOTE"
	.sectionflags	@"SHF_NOTE_NV_TKINFO"
	.tkinfo
        /*0018*/ 	.word	0x00000002
        /*0030*/ 	.string	""
        /*0030*/ 	.string	"ptxas"
        /*0030*/ 	.string	"Cuda compilation tools, release 13.0, V13.0.88"
        /*0030*/ 	.string	"Build cuda_13.0.r13.0/compiler.36424714_0"
        /*0030*/ 	.string	"-arch sm_100 -m 64 "



//--------------------- .note.nv.cuinfo           --------------------------
	.section	.note.nv.cuinfo,"",@"SHT_NOTE"
	.sectionflags	@"SHF_NOTE_NV_CUINFO"
        /*0018*/ 	.short	0x0002
        /*001a*/ 	.short	0x0064
        /*001c*/ 	.short	0x0082
	.zero		2


//--------------------- .nv.info                  --------------------------
	.section	.nv.info,"",@"SHT_CUDA_INFO"
	.align	4


	//----- nvinfo : EIATTR_REGCOUNT
	.align		4
        /*0000*/ 	.byte	0x04, 0x2f
        /*0002*/ 	.short	(.L_1 - .L_0)
	.align		4
.L_0:
        /*0004*/ 	.word	index@(_Z27forward_substitution_kerneliPKiS0_PKdS2_Pd)
        /*0008*/ 	.word	0x0000001e


	//----- nvinfo : EIATTR_FRAME_SIZE
	.align		4
.L_1:
        /*000c*/ 	.byte	0x04, 0x11
        /*000e*/ 	.short	(.L_3 - .L_2)
	.align		4
.L_2:
        /*0010*/ 	.word	index@($__internal_3_$__cuda_sm20_div_rn_f64_full)
        /*0014*/ 	.word	0x00000000


	//----- nvinfo : EIATTR_FRAME_SIZE
	.align		4
.L_3:
        /*0018*/ 	.byte	0x04, 0x11
        /*001a*/ 	.short	(.L_5 - .L_4)
	.align		4
.L_4:
        /*001c*/ 	.word	index@(_Z27forward_substitution_kerneliPKiS0_PKdS2_Pd)
        /*0020*/ 	.word	0x00000000


	//----- nvinfo : EIATTR_REGCOUNT
	.align		4
.L_5:
        /*0024*/ 	.byte	0x04, 0x2f
        /*0026*/ 	.short	(.L_7 - .L_6)
	.align		4
.L_6:
        /*0028*/ 	.word	index@(_Z28backward_substitution_kerneliPKiS0_PKdS2_Pd)
        /*002c*/ 	.word	0x0000001e


	//----- nvinfo : EIATTR_FRAME_SIZE
	.align		4
.L_7:
        /*0030*/ 	.byte	0x04, 0x11
        /*0032*/ 	.short	(.L_9 - .L_8)
	.align		4
.L_8:
        /*0034*/ 	.word	index@($__internal_2_$__cuda_sm20_div_rn_f64_full)
        /*0038*/ 	.word	0x00000000


	//----- nvinfo : EIATTR_FRAME_SIZE
	.align		4
.L_9:
        /*003c*/ 	.byte	0x04, 0x11
        /*003e*/ 	.short	(.L_11 - .L_10)
	.align		4
.L_10:
        /*0040*/ 	.word	index@(_Z28backward_substitution_kerneliPKiS0_PKdS2_Pd)
        /*0044*/ 	.word	0x00000000


	//----- nvinfo : EIATTR_REGCOUNT
	.align		4
.L_11:
        /*0048*/ 	.byte	0x04, 0x2f
        /*004a*/ 	.short	(.L_13 - .L_12)
	.align		4
.L_12:
        /*004c*/ 	.word	index@(_Z19jacobi_lower_kerneliPKiS0_PKdS2_PdS3_)
        /*0050*/ 	.word	0x00000020


	//----- nvinfo : EIATTR_FRAME_SIZE
	.align		4
.L_13:
        /*0054*/ 	.byte	0x04, 0x11
        /*0056*/ 	.short	(.L_15 - .L_14)
	.align		4
.L_14:
        /*0058*/ 	.word	index@($__internal_1_$__cuda_sm20_div_rn_f64_full)
        /*005c*/ 	.word	0x00000000


	//----- nvinfo : EIATTR_FRAME_SIZE
	.align		4
.L_15:
        /*0060*/ 	.byte	0x04, 0x11
        /*0062*/ 	.short	(.L_17 - .L_16)
	.align		4
.L_16:
        /*0064*/ 	.word	index@(_Z19jacobi_lower_kerneliPKiS0_PKdS2_PdS3_)
        /*0068*/ 	.word	0x00000000


	//----- nvinfo : EIATTR_REGCOUNT
	.align		4
.L_17:
        /*006c*/ 	.byte	0x04, 0x2f
        /*006e*/ 	.short	(.L_19 - .L_18)
	.align		4
.L_18:
        /*0070*/ 	.word	index@(_Z19jacobi_upper_kerneliPKiS0_PKdS2_PdS3_)
        /*0074*/ 	.word	0x00000020


	//----- nvinfo : EIATTR_FRAME_SIZE
	.align		4
.L_19:
        /*0078*/ 	.byte	0x04, 0x11
        /*007a*/ 	.short	(.L_21 - .L_20)
	.align		4
.L_20:
        /*007c*/ 	.word	index@($__internal_0_$__cuda_sm20_div_rn_f64_full)
        /*0080*/ 	.word	0x00000000


	//----- nvinfo : EIATTR_FRAME_SIZE
	.align		4
.L_21:
        /*0084*/ 	.byte	0x04, 0x11
        /*0086*/ 	.short	(.L_23 - .L_22)
	.align		4
.L_22:
        /*0088*/ 	.word	index@(_Z19jacobi_upper_kerneliPKiS0_PKdS2_PdS3_)
        /*008c*/ 	.word	0x00000000


	//----- nvinfo : EIATTR_MIN_STACK_SIZE
	.align		4
.L_23:
        /*0090*/ 	.byte	0x04, 0x12
        /*0092*/ 	.short	(.L_25 - .L_24)
	.align		4
.L_24:
        /*0094*/ 	.word	index@(_Z19jacobi_upper_kerneliPKiS0_PKdS2_PdS3_)
        /*0098*/ 	.word	0x00000000


	//----- nvinfo : EIATTR_MIN_STACK_SIZE
	.align		4
.L_25:
        /*009c*/ 	.byte	0x04, 0x12
        /*009e*/ 	.short	(.L_27 - .L_26)
	.align		4
.L_26:
        /*00a0*/ 	.word	index@(_Z19jacobi_lower_kerneliPKiS0_PKdS2_PdS3_)
        /*00a4*/ 	.word	0x00000000


	//----- nvinfo : EIATTR_MIN_STACK_SIZE
	.align		4
.L_27:
        /*00a8*/ 	.byte	0x04, 0x12
        /*00aa*/ 	.short	(.L_29 - .L_28)
	.align		4
.L_28:
        /*00ac*/ 	.word	index@(_Z28backward_substitution_kerneliPKiS0_PKdS2_Pd)
        /*00b0*/ 	.word	0x00000000


	//----- nvinfo : EIATTR_MIN_STACK_SIZE
	.align		4
.L_29:
        /*00b4*/ 	.byte	0x04, 0x12
        /*00b6*/ 	.short	(.L_31 - .L_30)
	.align		4
.L_30:
        /*00b8*/ 	.word	index@(_Z27forward_substitution_kerneliPKiS0_PKdS2_Pd)
        /*00bc*/ 	.word	0x00000000
.L_31:


//--------------------- .nv.compat                --------------------------
	.section	.nv.compat,"",@"SHT_CUDA_COMPAT_INFO"
	.align	4
        /*0000*/ 	.byte	0x02, 0x09, 0x00, 0x00, 0x02, 0x02, 0x01, 0x00, 0x02, 0x05, 0x05, 0x00, 0x03, 0x07, 0x01, 0x01
        /*0010*/ 	.byte	0x02, 0x03, 0x00, 0x00, 0x02, 0x06, 0x01, 0x00, 0x04, 0x0b, 0x08, 0x00, 0x01, 0x00, 0x00, 0x00
        /*0020*/ 	.byte	0x00, 0x00, 0x00, 0x00


//--------------------- .nv.info._Z19jacobi_upper_kerneliPKiS0_PKdS2_PdS3_ --------------------------
	.section	.nv.info._Z19jacobi_upper_kerneliPKiS0_PKdS2_PdS3_,"",@"SHT_CUDA_INFO"
	.sectionflags	@""
	.align	4


	//----- nvinfo : EIATTR_CUDA_API_VERSION
	.align		4
        /*0000*/ 	.byte	0x04, 0x37
        /*0002*/ 	.short	(.L_33 - .L_32)
.L_32:
        /*0004*/ 	.word	0x00000082


	//----- nvinfo : EIATTR_KPARAM_INFO
	.align		4
.L_33:
        /*0008*/ 	.byte	0x04, 0x17
        /*000a*/ 	.short	(.L_35 - .L_34)
.L_34:
        /*000c*/ 	.word	0x00000000
        /*0010*/ 	.short	0x0006
        /*0012*/ 	.short	0x0030
        /*0014*/ 	.byte	0x00, 0xf5, 0x21, 0x00


	//----- nvinfo : EIATTR_KPARAM_INFO
	.align		4
.L_35:
        /*0018*/ 	.byte	0x04, 0x17
        /*001a*/ 	.short	(.L_37 - .L_36)
.L_36:
        /*001c*/ 	.word	0x00000000
        /*0020*/ 	.short	0x0005
        /*0022*/ 	.short	0x0028
        /*0024*/ 	.byte	0x00, 0xf5, 0x21, 0x00


	//----- nvinfo : EIATTR_KPARAM_INFO
	.align		4
.L_37:
        /*0028*/ 	.byte	0x04, 0x17
        /*002a*/ 	.short	(.L_39 - .L_38)
.L_38:
        /*002c*/ 	.word	0x00000000
        /*0030*/ 	.short	0x0004
        /*0032*/ 	.short	0x0020
        /*0034*/ 	.byte	0x00, 0xf5, 0x21, 0x00


	//----- nvinfo : EIATTR_KPARAM_INFO
	.align		4
.L_39:
        /*0038*/ 	.byte	0x04, 0x17
        /*003a*/ 	.short	(.L_41 - .L_40)
.L_40:
        /*003c*/ 	.word	0x00000000
        /*0040*/ 	.short	0x0003
        /*0042*/ 	.short	0x0018
        /*0044*/ 	.byte	0x00, 0xf5, 0x21, 0x00


	//----- nvinfo : EIATTR_KPARAM_INFO
	.align		4
.L_41:
        /*0048*/ 	.byte	0x04, 0x17
        /*004a*/ 	.short	(.L_43 - .L_42)
.L_42:
        /*004c*/ 	.word	0x00000000
        /*0050*/ 	.short	0x0002
        /*0052*/ 	.short	0x0010
        /*0054*/ 	.byte	0x00, 0xf5, 0x21, 0x00


	//----- nvinfo : EIATTR_KPARAM_INFO
	.align		4
.L_43:
        /*0058*/ 	.byte	0x04, 0x17
        /*005a*/ 	.short	(.L_45 - .L_44)
.L_44:
        /*005c*/ 	.word	0x00000000
        /*0060*/ 	.short	0x0001
        /*0062*/ 	.short	0x0008
        /*0064*/ 	.byte	0x00, 0xf5, 0x21, 0x00


	//----- nvinfo : EIATTR_KPARAM_INFO
	.align		4
.L_45:
        /*0068*/ 	.byte	0x04, 0x17
        /*006a*/ 	.short	(.L_47 - .L_46)
.L_46:
        /*006c*/ 	.word	0x00000000
        /*0070*/ 	.short	0x0000
        /*0072*/ 	.short	0x0000
        /*0074*/ 	.byte	0x00, 0xf0, 0x11, 0x00


	//----- nvinfo : EIATTR_SPARSE_MMA_MASK
	.align		4
.L_47:
        /*0078*/ 	.byte	0x03, 0x50
        /*007a*/ 	.short	0x0000


	//----- nvinfo : EIATTR_MAXREG_COUNT
	.align		4
        /*007c*/ 	.byte	0x03, 0x1b
        /*007e*/ 	.short	0x00ff


	//----- nvinfo : EIATTR_NUM_BARRIERS
	.align		4
        /*0080*/ 	.byte	0x02, 0x4c
        /*0082*/ 	.byte	0x01
	.zero		1


	//----- nvinfo : EIATTR_MERCURY_ISA_VERSION
	.align		4
        /*0084*/ 	.byte	0x03, 0x5f
        /*0086*/ 	.short	0x0101


	//----- nvinfo : EIATTR_VRC_CTA_INIT_COUNT
	.align		4
        /*0088*/ 	.byte	0x02, 0x4a
	.zero		1
	.zero		1


	//----- nvinfo : EIATTR_EXIT_INSTR_OFFSETS
	.align		4
        /*008c*/ 	.byte	0x04, 0x1c
        /*008e*/ 	.short	(.L_49 - .L_48)


	//   ....[0]....
.L_48:
        /*0090*/ 	.word	0x00000070


	//   ....[1]....
        /*0094*/ 	.word	0x00002250


	//----- nvinfo : EIATTR_CRS_STACK_SIZE
	.align		4
.L_49:
        /*0098*/ 	.byte	0x04, 0x1e
        /*009a*/ 	.short	(.L_51 - .L_50)
.L_50:
        /*009c*/ 	.word	0x00000000


	//----- nvinfo : EIATTR_CBANK_PARAM_SIZE
	.align		4
.L_51:
        /*00a0*/ 	.byte	0x03, 0x19
        /*00a2*/ 	.short	0x0038


	//----- nvinfo : EIATTR_PARAM_CBANK
	.align		4
        /*00a4*/ 	.byte	0x04, 0x0a
        /*00a6*/ 	.short	(.L_53 - .L_52)
	.align		4
.L_52:
        /*00a8*/ 	.word	index@(.nv.constant0._Z19jacobi_upper_kerneliPKiS0_PKdS2_PdS3_)
        /*00ac*/ 	.short	0x0380
        /*00ae*/ 	.short	0x0038


	//----- nvinfo : EIATTR_SW_WAR
	.align		4
.L_53:
        /*00b0*/ 	.byte	0x04, 0x36
        /*00b2*/ 	.short	(.L_55 - .L_54)
.L_54:
        /*00b4*/ 	.word	0x00000008
.L_55:


//--------------------- .nv.info._Z19jacobi_lower_kerneliPKiS0_PKdS2_PdS3_ --------------------------
	.section	.nv.info._Z19jacobi_lower_kerneliPKiS0_PKdS2_PdS3_,"",@"SHT_CUDA_INFO"
	.sectionflags	@""
	.align	4


	//----- nvinfo : EIATTR_CUDA_API_VERSION
	.align		4
        /*0000*/ 	.byte	0x04, 0x37
        /*0002*/ 	.short	(.L_57 - .L_56)
.L_56:
        /*0004*/ 	.word	0x00000082


	//----- nvinfo : EIATTR_KPARAM_INFO
	.align		4
.L_57:
        /*0008*/ 	.byte	0x04, 0x17
        /*000a*/ 	.short	(.L_59 - .L_58)
.L_58:
        /*000c*/ 	.word	0x00000000
        /*0010*/ 	.short	0x0006
        /*0012*/ 	.short	0x0030
        /*0014*/ 	.byte	0x00, 0xf5, 0x21, 0x00


	//----- nvinfo : EIATTR_KPARAM_INFO
	.align		4
.L_59:
        /*0018*/ 	.byte	0x04, 0x17
        /*001a*/ 	.short	(.L_61 - .L_60)
.L_60:
        /*001c*/ 	.word	0x00000000
        /*0020*/ 	.short	0x0005
        /*0022*/ 	.short	0x0028
        /*0024*/ 	.byte	0x00, 0xf5, 0x21, 0x00


	//----- nvinfo : EIATTR_KPARAM_INFO
	.align		4
.L_61:
        /*0028*/ 	.byte	0x04, 0x17
        /*002a*/ 	.short	(.L_63 - .L_62)
.L_62:
        /*002c*/ 	.word	0x00000000
        /*0030*/ 	.short	0x0004
        /*0032*/ 	.short	0x0020
        /*0034*/ 	.byte	0x00, 0xf5, 0x21, 0x00


	//----- nvinfo : EIATTR_KPARAM_INFO
	.align		4
.L_63:
        /*0038*/ 	.byte	0x04, 0x17
        /*003a*/ 	.short	(.L_65 - .L_64)
.L_64:
        /*003c*/ 	.word	0x00000000
        /*0040*/ 	.short	0x0003
        /*0042*/ 	.short	0x0018
        /*0044*/ 	.byte	0x00, 0xf5, 0x21, 0x00


	//----- nvinfo : EIATTR_KPARAM_INFO
	.align		4
.L_65:
        /*0048*/ 	.byte	0x04, 0x17
        /*004a*/ 	.short	(.L_67 - .L_66)
.L_66:
        /*004c*/ 	.word	0x00000000
        /*0050*/ 	.short	0x0002
        /*0052*/ 	.short	0x0010
        /*0054*/ 	.byte	0x00, 0xf5, 0x21, 0x00


	//----- nvinfo : EIATTR_KPARAM_INFO
	.align		4
.L_67:
        /*0058*/ 	.byte	0x04, 0x17
        /*005a*/ 	.short	(.L_69 - .L_68)
.L_68:
        /*005c*/ 	.word	0x00000000
        /*0060*/ 	.short	0x0001
        /*0062*/ 	.short	0x0008
        /*0064*/ 	.byte	0x00, 0xf5, 0x21, 0x00


	//----- nvinfo : EIATTR_KPARAM_INFO
	.align		4
.L_69:
        /*0068*/ 	.byte	0x04, 0x17
        /*006a*/ 	.short	(.L_71 - .L_70)
.L_70:
        /*006c*/ 	.word	0x00000000
        /*0070*/ 	.short	0x0000
        /*0072*/ 	.short	0x0000
        /*0074*/ 	.byte	0x00, 0xf0, 0x11, 0x00


	//----- nvinfo : EIATTR_SPARSE_MMA_MASK
	.align		4
.L_71:
        /*0078*/ 	.byte	0x03, 0x50
        /*007a*/ 	.short	0x0000


	//----- nvinfo : EIATTR_MAXREG_COUNT
	.align		4
        /*007c*/ 	.byte	0x03, 0x1b
        /*007e*/ 	.short	0x00ff


	//----- nvinfo : EIATTR_NUM_BARRIERS
	.align		4
        /*0080*/ 	.byte	0x02, 0x4c
        /*0082*/ 	.byte	0x01
	.zero		1


	//----- nvinfo : EIATTR_MERCURY_ISA_VERSION
	.align		4
        /*0084*/ 	.byte	0x03, 0x5f
        /*0086*/ 	.short	0x0101


	//----- nvinfo : EIATTR_VRC_CTA_INIT_COUNT
	.align		4
        /*0088*/ 	.byte	0x02, 0x4a
	.zero		1
	.zero		1


	//----- nvinfo : EIATTR_EXIT_INSTR_OFFSETS
	.align		4
        /*008c*/ 	.byte	0x04, 0x1c
        /*008e*/ 	.short	(.L_73 - .L_72)


	//   ....[0]....
.L_72:
        /*0090*/ 	.word	0x00000070


	//   ....[1]....
        /*0094*/ 	.word	0x00002250


	//----- nvinfo : EIATTR_CRS_STACK_SIZE
	.align		4
.L_73:
        /*0098*/ 	.byte	0x04, 0x1e
        /*009a*/ 	.short	(.L_75 - .L_74)
.L_74:
        /*009c*/ 	.word	0x00000000


	//----- nvinfo : EIATTR_CBANK_PARAM_SIZE
	.align		4
.L_75:
        /*00a0*/ 	.byte	0x03, 0x19
        /*00a2*/ 	.short	0x0038


	//----- nvinfo : EIATTR_PARAM_CBANK
	.align		4
        /*00a4*/ 	.byte	0x04, 0x0a
        /*00a6*/ 	.short	(.L_77 - .L_76)
	.align		4
.L_76:
        /*00a8*/ 	.word	index@(.nv.constant0._Z19jacobi_lower_kerneliPKiS0_PKdS2_PdS3_)
        /*00ac*/ 	.short	0x0380
        /*00ae*/ 	.short	0x0038


	//----- nvinfo : EIATTR_SW_WAR
	.align		4
.L_77:
        /*00b0*/ 	.byte	0x04, 0x36
        /*00b2*/ 	.short	(.L_79 - .L_78)
.L_78:
        /*00b4*/ 	.word	0x00000008
.L_79:


//--------------------- .nv.info._Z28backward_substitution_kerneliPKiS0_PKdS2_Pd --------------------------
	.section	.nv.info._Z28backward_substitution_kerneliPKiS0_PKdS2_Pd,"",@"SHT_CUDA_INFO"
	.sectionflags	@""
	.align	4


	//----- nvinfo : EIATTR_CUDA_API_VERSION
	.align		4
        /*0000*/ 	.byte	0x04, 0x37
        /*0002*/ 	.short	(.L_81 - .L_80)
.L_80:
        /*0004*/ 	.word	0x00000082


	//----- nvinfo : EIATTR_KPARAM_INFO
	.align		4
.L_81:
        /*0008*/ 	.byte	0x04, 0x17
        /*000a*/ 	.short	(.L_83 - .L_82)
.L_82:
        /*000c*/ 	.word	0x00000000
        /*0010*/ 	.short	0x0005
        /*0012*/ 	.short	0x0028
        /*0014*/ 	.byte	0x00, 0xf5, 0x21, 0x00


	//----- nvinfo : EIATTR_KPARAM_INFO
	.align		4
.L_83:
        /*0018*/ 	.byte	0x04, 0x17
        /*001a*/ 	.short	(.L_85 - .L_84)
.L_84:
        /*001c*/ 	.word	0x00000000
        /*0020*/ 	.short	0x0004
        /*0022*/ 	.short	0x0020
        /*0024*/ 	.byte	0x00, 0xf5, 0x21, 0x00


	//----- nvinfo : EIATTR_KPARAM_INFO
	.align		4
.L_85:
        /*0028*/ 	.byte	0x04, 0x17
        /*002a*/ 	.short	(.L_87 - .L_86)
.L_86:
        /*002c*/ 	.word	0x00000000
        /*0030*/ 	.short	0x0003
        /*0032*/ 	.short	0x0018
        /*0034*/ 	.byte	0x00, 0xf5, 0x21, 0x00


	//----- nvinfo : EIATTR_KPARAM_INFO
	.align		4
.L_87:
        /*0038*/ 	.byte	0x04, 0x17
        /*003a*/ 	.short	(.L_89 - .L_88)
.L_88:
        /*003c*/ 	.word	0x00000000
        /*0040*/ 	.short	0x0002
        /*0042*/ 	.short	0x0010
        /*0044*/ 	.byte	0x00, 0xf5, 0x21, 0x00


	//----- nvinfo : EIATTR_KPARAM_INFO
	.align		4
.L_89:
        /*0048*/ 	.byte	0x04, 0x17
        /*004a*/ 	.short	(.L_91 - .L_90)
.L_90:
        /*004c*/ 	.word	0x00000000
        /*0050*/ 	.short	0x0001
        /*0052*/ 	.short	0x0008
        /*0054*/ 	.byte	0x00, 0xf5, 0x21, 0x00


	//----- nvinfo : EIATTR_KPARAM_INFO
	.align		4
.L_91:
        /*0058*/ 	.byte	0x04, 0x17
        /*005a*/ 	.short	(.L_93 - .L_92)
.L_92:
        /*005c*/ 	.word	0x00000000
        /*0060*/ 	.short	0x0000
        /*0062*/ 	.short	0x0000
        /*0064*/ 	.byte	0x00, 0xf0, 0x11, 0x00


	//----- nvinfo : EIATTR_SPARSE_MMA_MASK
	.align		4
.L_93:
        /*0068*/ 	.byte	0x03, 0x50
        /*006a*/ 	.short	0x0000


	//----- nvinfo : EIATTR_MAXREG_COUNT
	.align		4
        /*006c*/ 	.byte	0x03, 0x1b
        /*006e*/ 	.short	0x00ff


	//----- nvinfo : EIATTR_NUM_BARRIERS
	.align		4
        /*0070*/ 	.byte	0x02, 0x4c
        /*0072*/ 	.byte	0x01
	.zero		1


	//----- nvinfo : EIATTR_MERCURY_ISA_VERSION
	.align		4
        /*0074*/ 	.byte	0x03, 0x5f
        /*0076*/ 	.short	0x0101


	//----- nvinfo : EIATTR_VRC_CTA_INIT_COUNT
	.align		4
        /*0078*/ 	.byte	0x02, 0x4a
	.zero		1
	.zero		1


	//----- nvinfo : EIATTR_EXIT_INSTR_OFFSETS
	.align		4
        /*007c*/ 	.byte	0x04, 0x1c
        /*007e*/ 	.short	(.L_95 - .L_94)


	//   ....[0]....
.L_94:
        /*0080*/ 	.word	0x00000070


	//   ....[1]....
        /*0084*/ 	.word	0x00000f40


	//----- nvinfo : EIATTR_CRS_STACK_SIZE
	.align		4
.L_95:
        /*0088*/ 	.byte	0x04, 0x1e
        /*008a*/ 	.short	(.L_97 - .L_96)
.L_96:
        /*008c*/ 	.word	0x00000000


	//----- nvinfo : EIATTR_CBANK_PARAM_SIZE
	.align		4
.L_97:
        /*0090*/ 	.byte	0x03, 0x19
        /*0092*/ 	.short	0x0030


	//----- nvinfo : EIATTR_PARAM_CBANK
	.align		4
        /*0094*/ 	.byte	0x04, 0x0a
        /*0096*/ 	.short	(.L_99 - .L_98)
	.align		4
.L_98:
        /*0098*/ 	.word	index@(.nv.constant0._Z28backward_substitution_kerneliPKiS0_PKdS2_Pd)
        /*009c*/ 	.short	0x0380
        /*009e*/ 	.short	0x0030


	//----- nvinfo : EIATTR_SW_WAR
	.align		4
.L_99:
        /*00a0*/ 	.byte	0x04, 0x36
        /*00a2*/ 	.short	(.L_101 - .L_100)
.L_100:
        /*00a4*/ 	.word	0x00000008
.L_101:


//--------------------- .nv.info._Z27forward_substitution_kerneliPKiS0_PKdS2_Pd --------------------------
	.section	.nv.info._Z27forward_substitution_kerneliPKiS0_PKdS2_Pd,"",@"SHT_CUDA_INFO"
	.sectionflags	@""
	.align	4


	//----- nvinfo : EIATTR_CUDA_API_VERSION
	.align		4
        /*0000*/ 	.byte	0x04, 0x37
        /*0002*/ 	.short	(.L_103 - .L_102)
.L_102:
        /*0004*/ 	.word	0x00000082


	//----- nvinfo : EIATTR_KPARAM_INFO
	.align		4
.L_103:
        /*0008*/ 	.byte	0x04, 0x17
        /*000a*/ 	.short	(.L_105 - .L_104)
.L_104:
        /*000c*/ 	.word	0x00000000
        /*0010*/ 	.short	0x0005
        /*0012*/ 	.short	0x0028
        /*0014*/ 	.byte	0x00, 0xf5, 0x21, 0x00


	//----- nvinfo : EIATTR_KPARAM_INFO
	.align		4
.L_105:
        /*0018*/ 	.byte	0x04, 0x17
        /*001a*/ 	.short	(.L_107 - .L_106)
.L_106:
        /*001c*/ 	.word	0x00000000
        /*0020*/ 	.short	0x0004
        /*0022*/ 	.short	0x0020
        /*0024*/ 	.byte	0x00, 0xf5, 0x21, 0x00


	//----- nvinfo : EIATTR_KPARAM_INFO
	.align		4
.L_107:
        /*0028*/ 	.byte	0x04, 0x17
        /*002a*/ 	.short	(.L_109 - .L_108)
.L_108:
        /*002c*/ 	.word	0x00000000
        /*0030*/ 	.short	0x0003
        /*0032*/ 	.short	0x0018
        /*0034*/ 	.byte	0x00, 0xf5, 0x21, 0x00


	//----- nvinfo : EIATTR_KPARAM_INFO
	.align		4
.L_109:
        /*0038*/ 	.byte	0x04, 0x17
        /*003a*/ 	.short	(.L_111 - .L_110)
.L_110:
        /*003c*/ 	.word	0x00000000
        /*0040*/ 	.short	0x0002
        /*0042*/ 	.short	0x0010
        /*0044*/ 	.byte	0x00, 0xf5, 0x21, 0x00


	//----- nvinfo : EIATTR_KPARAM_INFO
	.align		4
.L_111:
        /*0048*/ 	.byte	0x04, 0x17
        /*004a*/ 	.short	(.L_113 - .L_112)
.L_112:
        /*004c*/ 	.word	0x00000000
        /*0050*/ 	.short	0x0001
        /*0052*/ 	.short	0x0008
        /*0054*/ 	.byte	0x00, 0xf5, 0x21, 0x00


	//----- nvinfo : EIATTR_KPARAM_INFO
	.align		4
.L_113:
        /*0058*/ 	.byte	0x04, 0x17
        /*005a*/ 	.short	(.L_115 - .L_114)
.L_114:
        /*005c*/ 	.word	0x00000000
        /*0060*/ 	.short	0x0000
        /*0062*/ 	.short	0x0000
        /*0064*/ 	.byte	0x00, 0xf0, 0x11, 0x00


	//----- nvinfo : EIATTR_SPARSE_MMA_MASK
	.align		4
.L_115:
        /*0068*/ 	.byte	0x03, 0x50
        /*006a*/ 	.short	0x0000


	//----- nvinfo : EIATTR_MAXREG_COUNT
	.align		4
        /*006c*/ 	.byte	0x03, 0x1b
        /*006e*/ 	.short	0x00ff


	//----- nvinfo : EIATTR_NUM_BARRIERS
	.align		4
        /*0070*/ 	.byte	0x02, 0x4c
        /*0072*/ 	.byte	0x01
	.zero		1


	//----- nvinfo : EIATTR_MERCURY_ISA_VERSION
	.align		4
        /*0074*/ 	.byte	0x03, 0x5f
        /*0076*/ 	.short	0x0101


	//----- nvinfo : EIATTR_VRC_CTA_INIT_COUNT
	.align		4
        /*0078*/ 	.byte	0x02, 0x4a
	.zero		1
	.zero		1


	//----- nvinfo : EIATTR_EXIT_INSTR_OFFSETS
	.align		4
        /*007c*/ 	.byte	0x04, 0x1c
        /*007e*/ 	.short	(.L_117 - .L_116)


	//   ....[0]....
.L_116:
        /*0080*/ 	.word	0x00000070


	//   ....[1]....
        /*0084*/ 	.word	0x00000f40


	//----- nvinfo : EIATTR_CRS_STACK_SIZE
	.align		4
.L_117:
        /*0088*/ 	.byte	0x04, 0x1e
        /*008a*/ 	.short	(.L_119 - .L_118)
.L_118:
        /*008c*/ 	.word	0x00000000


	//----- nvinfo : EIATTR_CBANK_PARAM_SIZE
	.align		4
.L_119:
        /*0090*/ 	.byte	0x03, 0x19
        /*0092*/ 	.short	0x0030


	//----- nvinfo : EIATTR_PARAM_CBANK
	.align		4
        /*0094*/ 	.byte	0x04, 0x0a
        /*0096*/ 	.short	(.L_121 - .L_120)
	.align		4
.L_120:
        /*0098*/ 	.word	index@(.nv.constant0._Z27forward_substitution_kerneliPKiS0_PKdS2_Pd)
        /*009c*/ 	.short	0x0380
        /*009e*/ 	.short	0x0030


	//----- nvinfo : EIATTR_SW_WAR
	.align		4
.L_121:
        /*00a0*/ 	.byte	0x04, 0x36
        /*00a2*/ 	.short	(.L_123 - .L_122)
.L_122:
        /*00a4*/ 	.word	0x00000008
.L_123:


//--------------------- .nv.callgraph             --------------------------
	.section	.nv.callgraph,"",@"SHT_CUDA_CALLGRAPH"
	.align	4
	.sectionentsize	8
	.align		4
        /*0000*/ 	.word	0x00000000
	.align		4
        /*0004*/ 	.word	0xffffffff
	.align		4
        /*0008*/ 	.word	0x00000000
	.align		4
        /*000c*/ 	.word	0xfffffffe
	.align		4
        /*0010*/ 	.word	0x00000000
	.align		4
        /*0014*/ 	.word	0xfffffffd
	.align		4
        /*0018*/ 	.word	0x00000000
	.align		4
        /*001c*/ 	.word	0xfffffffc


//--------------------- .text._Z19jacobi_upper_kerneliPKiS0_PKdS2_PdS3_ --------------------------
	.section	.text._Z19jacobi_upper_kerneliPKiS0_PKdS2_PdS3_,"ax",@progbits
	.align	128
        .global         _Z19jacobi_upper_kerneliPKiS0_PKdS2_PdS3_
        .type           _Z19jacobi_upper_kerneliPKiS0_PKdS2_PdS3_,@function
        .size           _Z19jacobi_upper_kerneliPKiS0_PKdS2_PdS3_,(.L_x_102 - _Z19jacobi_upper_kerneliPKiS0_PKdS2_PdS3_)
        .other          _Z19jacobi_upper_kerneliPKiS0_PKdS2_PdS3_,@"STO_CUDA_ENTRY STV_DEFAULT"
_Z19jacobi_upper_kerneliPKiS0_PKdS2_PdS3_:
.text._Z19jacobi_upper_kerneliPKiS0_PKdS2_PdS3_:
[----:B------:R-:W-:Y:S01]  /*0000*/  LDC R1, c[0x0][0x37c] ;  /* 0x0000df00ff017b82 */ /* 0x000fe20000000800 */
[----:B------:R-:W0:Y:S07]  /*0010*/  S2R R3, SR_TID.X ;  /* 0x0000000000037919 */ /* 0x000e2e0000002100 */
[----:B------:R-:W0:Y:S01]  /*0020*/  S2UR UR4, SR_CTAID.X ;  /* 0x00000000000479c3 */ /* 0x000e220000002500 */
[----:B------:R-:W1:Y:S07]  /*0030*/  LDCU UR5, c[0x0][0x380] ;  /* 0x00007000ff0577ac */ /* 0x000e6e0008000800 */
[----:B------:R-:W0:Y:S02]  /*0040*/  LDC R0, c[0x0][0x360] ;  /* 0x0000d800ff007b82 */ /* 0x000e240000000800 */
[----:B0-----:R-:W-:-:S05]  /*0050*/  IMAD R2, R0, UR4, R3 ;  /* 0x0000000400027c24 */ /* 0x001fca000f8e0203 */
[----:B-1----:R-:W-:-:S13]  /*0060*/  ISETP.GE.AND P0, PT, R2, UR5, PT ;  /* 0x0000000502007c0c */ /* 0x002fda000bf06270 */
[----:B------:R-:W-:Y:S05]  /*0070*/  @P0 EXIT ;  /* 0x000000000000094d */ /* 0x000fea0003800000 */
[----:B------:R-:W0:Y:S01]  /*0080*/  LDC.64 R4, c[0x0][0x3a8] ;  /* 0x0000ea00ff047b82 */ /* 0x000e220000000a00 */
[----:B------:R-:W1:Y:S07]  /*0090*/  LDCU.64 UR6, c[0x0][0x358] ;  /* 0x00006b00ff0677ac */ /* 0x000e6e0008000a00 */
[----:B------:R-:W2:Y:S08]  /*00a0*/  S2UR UR5, SR_CgaCtaId ;  /* 0x00000000000579c3 */ /* 0x000eb00000008800 */
[----:B------:R-:W3:Y:S01]  /*00b0*/  LDC.64 R10, c[0x0][0x388] ;  /* 0x0000e200ff0a7b82 */ /* 0x000ee20000000a00 */
[----:B0-----:R-:W-:-:S06]  /*00c0*/  IMAD.WIDE R4, R2, 0x8, R4 ;  /* 0x0000000802047825 */ /* 0x001fcc00078e0204 */
[----:B-1----:R-:W4:Y:S01]  /*00d0*/  LDG.E.64 R4, desc[UR6][R4.64] ;  /* 0x0000000604047981 */ /* 0x002f22000c1e1b00 */
[----:B------:R-:W-:Y:S02]  /*00e0*/  UMOV UR4, 0x400 ;  /* 0x0000040000047882 */ /* 0x000fe40000000000 */
[----:B--2---:R-:W-:-:S06]  /*00f0*/  ULEA UR4, UR5, UR4, 0x18 ;  /* 0x0000000405047291 */ /* 0x004fcc000f8ec0ff */
[----:B------:R-:W-:Y:S01]  /*0100*/  LEA R3, R3, UR4, 0x3 ;  /* 0x0000000403037c11 */ /* 0x000fe2000f8e18ff */
[----:B---3--:R-:W-:-:S04]  /*0110*/  IMAD.WIDE R10, R2, 0x4, R10 ;  /* 0x00000004020a7825 */ /* 0x008fc800078e020a */
[----:B----4-:R0:W-:Y:S01]  /*0120*/  STS.64 [R3], R4 ;  /* 0x0000000403007388 */ /* 0x0101e20000000a00 */
[----:B------:R-:W-:Y:S06]  /*0130*/  BAR.SYNC.DEFER_BLOCKING 0x0 ;  /* 0x0000000000007b1d */ /* 0x000fec0000010000 */
[----:B------:R-:W2:Y:S04]  /*0140*/  LDG.E R25, desc[UR6][R10.64] ;  /* 0x000000060a197981 */ /* 0x000ea8000c1e1900 */
[----:B------:R-:W2:Y:S01]  /*0150*/  LDG.E R12, desc[UR6][R10.64+0x4] ;  /* 0x000004060a0c7981 */ /* 0x000ea2000c1e1900 */
[----:B------:R-:W-:Y:S01]  /*0160*/  BSSY.RECONVERGENT B0, `(.L_x_0) ;  /* 0x00001eb000007945 */ /* 0x000fe20003800200 */
[----:B------:R-:W-:-:S02]  /*0170*/  CS2R R6, SRZ ;  /* 0x0000000000067805 */ /* 0x000fc4000001ff00 */
[----:B------:R-:W-:Y:S02]  /*0180*/  CS2R R8, SRZ ;  /* 0x0000000000087805 */ /* 0x000fe4000001ff00 */
[----:B--2---:R-:W-:-:S13]  /*0190*/  ISETP.GE.AND P0, PT, R25, R12, PT ;  /* 0x0000000c1900720c */ /* 0x004fda0003f06270 */
[----:B0-----:R-:W-:Y:S05]  /*01a0*/  @P0 BRA `(.L_x_1) ;  /* 0x0000001c00980947 */ /* 0x001fea0003800000 */
[----:B------:R-:W-:Y:S01]  /*01b0*/  IMAD.IADD R4, R12, 0x1, -R25 ;  /* 0x000000010c047824 */ /* 0x000fe200078e0a19 */
[----:B------:R-:W-:Y:S01]  /*01c0*/  BSSY.RECONVERGENT B1, `(.L_x_2) ;  /* 0x00000fd000017945 */ /* 0x000fe20003800200 */
[----:B------:R-:W-:Y:S01]  /*01d0*/  IMAD.IADD R12, R25, 0x1, -R12 ;  /* 0x00000001190c7824 */ /* 0x000fe200078e0a0c */
[----:B------:R-:W-:Y:S02]  /*01e0*/  CS2R R8, SRZ ;  /* 0x0000000000087805 */ /* 0x000fe4000001ff00 */
[----:B------:R-:W-:Y:S02]  /*01f0*/  CS2R R6, SRZ ;  /* 0x0000000000067805 */ /* 0x000fe4000001ff00 */
[----:B------:R-:W-:Y:S02]  /*0200*/  LOP3.LUT R24, R4, 0x7, RZ, 0xc0, !PT ;  /* 0x0000000704187812 */ /* 0x000fe400078ec0ff */
[----:B------:R-:W-:Y:S02]  /*0210*/  ISETP.GT.U32.AND P1, PT, R12, -0x8, PT ;  /* 0xfffffff80c00780c */ /* 0x000fe40003f24070 */
[----:B------:R-:W-:-:S11]  /*0220*/  ISETP.NE.AND P0, PT, R24, RZ, PT ;  /* 0x000000ff1800720c */ /* 0x000fd60003f05270 */
[----:B------:R-:W-:Y:S05]  /*0230*/  @P1 BRA `(.L_x_3) ;  /* 0x0000000c00d41947 */ /* 0x000fea0003800000 */
[----:B------:R-:W0:Y:S01]  /*0240*/  LDC.64 R14, c[0x0][0x398] ;  /* 0x0000e600ff0e7b82 */ /* 0x000e220000000a00 */
[----:B------:R-:W-:Y:S02]  /*0250*/  LOP3.LUT R26, R4, 0xfffffff8, RZ, 0xc0, !PT ;  /* 0xfffffff8041a7812 */ /* 0x000fe400078ec0ff */
[----:B------:R-:W-:-:S03]  /*0260*/  CS2R R8, SRZ ;  /* 0x0000000000087805 */ /* 0x000fc6000001ff00 */
[----:B------:R-:W-:Y:S02]  /*0270*/  IMAD.MOV R26, RZ, RZ, -R26 ;  /* 0x000000ffff1a7224 */ /* 0x000fe400078e0a1a */
[----:B------:R-:W1:Y:S01]  /*0280*/  LDC.64 R12, c[0x0][0x390] ;  /* 0x0000e400ff0c7b82 */ /* 0x000e620000000a00 */
[----:B0-----:R-:W-:-:S05]  /*0290*/  IADD3 R14, P1, PT, R14, 0x20, RZ ;  /* 0x000000200e0e7810 */ /* 0x001fca0007f3e0ff */
[----:B------:R-:W-:-:S08]  /*02a0*/  IMAD.X R15, RZ, RZ, R15, P1 ;  /* 0x000000ffff0f7224 */ /* 0x000fd000008e060f */
.L_x_4:
[----:B-1----:R-:W-:-:S05]  /*02b0*/  IMAD.WIDE R20, R25, 0x4, R12 ;  /* 0x0000000419147825 */ /* 0x002fca00078e020c */
[----:B------:R-:W2:Y:S01]  /*02c0*/  LDG.E R23, desc[UR6][R20.64] ;  /* 0x0000000614177981 */ /* 0x000ea2000c1e1900 */
[----:B------:R-:W-:-:S03]  /*02d0*/  IMAD.WIDE R16, R25, 0x8, R14 ;  /* 0x0000000819107825 */ /* 0x000fc600078e020e */
[----:B------:R-:W3:Y:S04]  /*02e0*/  LDG.E R5, desc[UR6][R20.64+0x4] ;  /* 0x0000040614057981 */ /* 0x000ee8000c1e1900 */
[----:B------:R-:W4:Y:S01]  /*02f0*/  LDG.E.64 R18, desc[UR6][R16.64+-0x20] ;  /* 0xffffe00610127981 */ /* 0x000f22000c1e1b00 */
[----:B------:R-:W-:Y:S02]  /*0300*/  PLOP3.LUT P3, PT, PT, PT, PT, 0x8, 0x80 ;  /* 0x000000000080781c */ /* 0x000fe40003f6e170 */
[----:B--2---:R-:W-:-:S13]  /*0310*/  ISETP.NE.AND P1, PT, R23, R2, PT ;  /* 0x000000021700720c */ /* 0x004fda0003f25270 */
[----:B------:R-:W0:Y:S08]  /*0320*/  @P1 I2F.U32.RP R22, R0 ;  /* 0x0000000000161306 */ /* 0x000e300000209000 */
[----:B0-----:R-:W0:Y:S02]  /*0330*/  @P1 MUFU.RCP R22, R22 ;  /* 0x0000001600161308 */ /* 0x001e240000001000 */
[----:B0-----:R-:W-:-:S06]  /*0340*/  @P1 VIADD R10, R22, 0xffffffe ;  /* 0x0ffffffe160a1836 */ /* 0x001fcc0000000000 */
[----:B------:R0:W1:Y:S02]  /*0350*/  @P1 F2I.FTZ.U32.TRUNC.NTZ R11, R10 ;  /* 0x0000000a000b1305 */ /* 0x000064000021f000 */
[----:B0-----:R-:W-:Y:S02]  /*0360*/  @P1 IMAD.MOV.U32 R10, RZ, RZ, RZ ;  /* 0x000000ffff0a1224 */ /* 0x001fe400078e00ff */
[----:B-1----:R-:W-:-:S04]  /*0370*/  IMAD.MOV R27, RZ, RZ, -R11 ;  /* 0x000000ffff1b7224 */ /* 0x002fc800078e0a0b */
[----:B------:R-:W-:-:S04]  /*0380*/  @P1 IMAD R27, R27, R0, RZ ;  /* 0x000000001b1b1224 */ /* 0x000fc800078e02ff */
[----:B------:R-:W-:Y:S02]  /*0390*/  @P1 IMAD.HI.U32 R28, R11, R27, R10 ;  /* 0x0000001b0b1c1227 */ /* 0x000fe400078e000a */
[----:B------:R-:W2:Y:S04]  /*03a0*/  LDG.E R27, desc[UR6][R20.64+0x8] ;  /* 0x00000806141b7981 */ /* 0x000ea8000c1e1900 */
[----:B------:R-:W-:-:S04]  /*03b0*/  @P1 IMAD.HI.U32 R28, R28, R23, RZ ;  /* 0x000000171c1c1227 */ /* 0x000fc800078e00ff */
[----:B------:R-:W-:-:S04]  /*03c0*/  @P1 IMAD.MOV R28, RZ, RZ, -R28 ;  /* 0x000000ffff1c1224 */ /* 0x000fc800078e0a1c */
[----:B------:R-:W-:Y:S02]  /*03d0*/  @P1 IMAD R11, R0, R28, R23 ;  /* 0x0000001c000b1224 */ /* 0x000fe400078e0217 */
[----:B------:R-:W5:Y:S03]  /*03e0*/  LDG.E.64 R22, desc[UR6][R16.64+-0x18] ;  /* 0xffffe80610167981 */ /* 0x000f66000c1e1b00 */
[----:B------:R-:W-:-:S04]  /*03f0*/  @P1 ISETP.GE.U32.AND P2, PT, R11, R0, PT ;  /* 0x000000000b00120c */ /* 0x000fc80003f46070 */
[----:B------:R-:W-:-:S13]  /*0400*/  @P1 PLOP3.LUT P3, PT, P2, PT, PT, 0x80, 0x8 ;  /* 0x000000000008181c */ /* 0x000fda000176f070 */
[----:B------:R-:W-:Y:S01]  /*0410*/  @P3 IMAD.IADD R11, R11, 0x1, -R0 ;  /* 0x000000010b0b3824 */ /* 0x000fe200078e0a00 */
[----:B------:R-:W-:-:S04]  /*0420*/  PLOP3.LUT P3, PT, PT, PT, PT, 0x8, 0x80 ;  /* 0x000000000080781c */ /* 0x000fc80003f6e170 */
[----:B------:R-:W-:-:S04]  /*0430*/  @P1 ISETP.GE.U32.AND P2, PT, R11, R0, PT ;  /* 0x000000000b00120c */ /* 0x000fc80003f46070 */
[----:B------:R-:W-:Y:S02]  /*0440*/  @P1 PLOP3.LUT P3, PT, P2, PT, PT, 0x80, 0x8 ;  /* 0x000000000008181c */ /* 0x000fe4000176f070 */
[----:B------:R-:W-:-:S11]  /*0450*/  ISETP.NE.U32.OR P2, PT, R0, RZ, !P1 ;  /* 0x000000ff0000720c */ /* 0x000fd60004f45470 */
[----:B------:R-:W-:Y:S02]  /*0460*/  @P3 IMAD.IADD R11, R11, 0x1, -R0 ;  /* 0x000000010b0b3824 */ /* 0x000fe400078e0a00 */
[----:B------:R-:W-:Y:S02]  /*0470*/  @!P2 LOP3.LUT R11, RZ, R0, RZ, 0x33, !PT ;  /* 0x00000000ff0ba212 */ /* 0x000fe400078e33ff */
[----:B---3--:R-:W-:Y:S02]  /*0480*/  ISETP.NE.AND P2, PT, R5, R2, PT ;  /* 0x000000020500720c */ /* 0x008fe40003f45270 */
[----:B------:R-:W-:-:S05]  /*0490*/  @P1 LEA R28, R11, UR4, 0x3 ;  /* 0x000000040b1c1c11 */ /* 0x000fca000f8e18ff */
[----:B------:R-:W4:Y:S06]  /*04a0*/  @P1 LDS.64 R10, [R28] ;  /* 0x000000001c0a1984 */ /* 0x000f2c0000000a00 */
[----:B------:R-:W0:Y:S08]  /*04b0*/  @P2 I2F.U32.RP R29, R0 ;  /* 0x00000000001d2306 */ /* 0x000e300000209000 */
[----:B0-----:R-:W0:Y:S02]  /*04c0*/  @P2 MUFU.RCP R29, R29 ;  /* 0x0000001d001d2308 */ /* 0x001e240000001000 */
[----:B0-----:R-:W-:Y:S01]  /*04d0*/  @P2 VIADD R29, R29, 0xffffffe ;  /* 0x0ffffffe1d1d2836 */ /* 0x001fe20000000000 */
[----:B----4-:R-:W-:-:S05]  /*04e0*/  @P1 DFMA R6, R18, R10, R6 ;  /* 0x0000000a1206122b */ /* 0x010fca0000000006 */
[----:B------:R-:W0:Y:S02]  /*04f0*/  @P2 F2I.FTZ.U32.TRUNC.NTZ R11, R29 ;  /* 0x0000001d000b2305 */ /* 0x000e24000021f000 */
[----:B0-----:R-:W-:-:S04]  /*0500*/  IMAD.MOV R10, RZ, RZ, -R11 ;  /* 0x000000ffff0a7224 */ /* 0x001fc800078e0a0b */
[----:B------:R-:W-:Y:S01]  /*0510*/  @P2 IMAD R28, R10, R0, RZ ;  /* 0x000000000a1c2224 */ /* 0x000fe200078e02ff */
[----:B------:R-:W-:-:S05]  /*0520*/  @P2 MOV R10, RZ ;  /* 0x000000ff000a2202 */ /* 0x000fca0000000f00 */
[----:B------:R-:W-:-:S06]  /*0530*/  @P2 IMAD.HI.U32 R10, R11, R28, R10 ;  /* 0x0000001c0b0a2227 */ /* 0x000fcc00078e000a */
[----:B------:R-:W-:-:S04]  /*0540*/  @P2 IMAD.HI.U32 R10, R10, R5, RZ ;  /* 0x000000050a0a2227 */ /* 0x000fc800078e00ff */
[----:B------:R-:W-:-:S04]  /*0550*/  @P2 IMAD.MOV R10, RZ, RZ, -R10 ;  /* 0x000000ffff0a2224 */ /* 0x000fc800078e0a0a */
[----:B------:R-:W-:Y:S02]  /*0560*/  @P2 IMAD R11, R0, R10, R5 ;  /* 0x0000000a000b2224 */ /* 0x000fe400078e0205 */
[----:B------:R-:W3:Y:S01]  /*0570*/  LDG.E R5, desc[UR6][R20.64+0xc] ;  /* 0x00000c0614057981 */ /* 0x000ee2000c1e1900 */
[----:B------:R-:W-:Y:S02]  /*0580*/  @!P1 IMAD.MOV.U32 R8, RZ, RZ, R18 ;  /* 0x000000ffff089224 */ /* 0x000fe400078e0012 */
[----:B------:R-:W-:Y:S02]  /*0590*/  @!P1 IMAD.MOV.U32 R9, RZ, RZ, R19 ;  /* 0x000000ffff099224 */ /* 0x000fe400078e0013 */
[----:B------:R-:W4:Y:S01]  /*05a0*/  LDG.E.64 R18, desc[UR6][R16.64+-0x10] ;  /* 0xfffff00610127981 */ /* 0x000f22000c1e1b00 */
[----:B------:R-:W-:Y:S02]  /*05b0*/  @P2 ISETP.GE.U32.AND P1, PT, R11, R0, PT ;  /* 0x000000000b00220c */ /* 0x000fe40003f26070 */
[----:B------:R-:W-:-:S02]  /*05c0*/  PLOP3.LUT P3, PT, PT, PT, PT, 0x8, 0x80 ;  /* 0x000000000080781c */ /* 0x000fc40003f6e170 */
[----:B------:R-:W-:-:S13]  /*05d0*/  @P2 PLOP3.LUT P3, PT, P1, PT, PT, 0x80, 0x8 ;  /* 0x000000000008281c */ /* 0x000fda0000f6f070 */
[----:B------:R-:W-:Y:S01]  /*05e0*/  @P3 IMAD.IADD R11, R11, 0x1, -R0 ;  /* 0x000000010b0b3824 */ /* 0x000fe200078e0a00 */
[----:B------:R-:W-:-:S04]  /*05f0*/  PLOP3.LUT P3, PT, PT, PT, PT, 0x8, 0x80 ;  /* 0x000000000080781c */ /* 0x000fc80003f6e170 */
[----:B------:R-:W-:-:S04]  /*0600*/  @P2 ISETP.GE.U32.AND P1, PT, R11, R0, PT ;  /* 0x000000000b00220c */ /* 0x000fc80003f26070 */
[----:B------:R-:W-:Y:S02]  /*0610*/  @P2 PLOP3.LUT P3, PT, P1, PT, PT, 0x80, 0x8 ;  /* 0x000000000008281c */ /* 0x000fe40000f6f070 */
[----:B------:R-:W-:-:S11]  /*0620*/  ISETP.NE.U32.OR P1, PT, R0, RZ, !P2 ;  /* 0x000000ff0000720c */ /* 0x000fd60005725470 */
[----:B------:R-:W-:Y:S02]  /*0630*/  @P3 IMAD.IADD R11, R11, 0x1, -R0 ;  /* 0x000000010b0b3824 */ /* 0x000fe400078e0a00 */
[----:B------:R-:W-:-:S04]  /*0640*/  @!P1 LOP3.LUT R11, RZ, R0, RZ, 0x33, !PT ;  /* 0x00000000ff0b9212 */ /* 0x000fc800078e33ff */
[----:B------:R-:W-:-:S05]  /*0650*/  @P2 LEA R28, R11, UR4, 0x3 ;  /* 0x000000040b1c2c11 */ /* 0x000fca000f8e18ff */
[----:B------:R-:W5:Y:S01]  /*0660*/  @P2 LDS.64 R10, [R28] ;  /* 0x000000001c0a2984 */ /* 0x000f620000000a00 */
[----:B--2---:R-:W-:-:S13]  /*0670*/  ISETP.NE.AND P1, PT, R27, R2, PT ;  /* 0x000000021b00720c */ /* 0x004fda0003f25270 */
[----:B------:R-:W0:Y:S08]  /*0680*/  @P1 I2F.U32.RP R29, R0 ;  /* 0x00000000001d1306 */ /* 0x000e300000209000 */
[----:B0-----:R-:W0:Y:S01]  /*0690*/  @P1 MUFU.RCP R29, R29 ;  /* 0x0000001d001d1308 */ /* 0x001e220000001000 */
[----:B-----5:R-:W-:Y:S01]  /*06a0*/  @P2 DFMA R6, R22, R10, R6 ;  /* 0x0000000a1606222b */ /* 0x020fe20000000006 */
[----:B0-----:R-:W-:-:S06]  /*06b0*/  @P1 VIADD R11, R29, 0xffffffe ;  /* 0x0ffffffe1d0b1836 */ /* 0x001fcc0000000000 */
[----:B------:R-:W0:Y:S02]  /*06c0*/  @P1 F2I.FTZ.U32.TRUNC.NTZ R11, R11 ;  /* 0x0000000b000b1305 */ /* 0x000e24000021f000 */
[----:B0-----:R-:W-:-:S04]  /*06d0*/  IMAD.MOV R10, RZ, RZ, -R11 ;  /* 0x000000ffff0a7224 */ /* 0x001fc800078e0a0b */
[----:B------:R-:W-:Y:S02]  /*06e0*/  @P1 IMAD R29, R10, R0, RZ ;  /* 0x000000000a1d1224 */ /* 0x000fe400078e02ff */
[----:B------:R-:W-:-:S04]  /*06f0*/  @P1 IMAD.MOV.U32 R10, RZ, RZ, RZ ;  /* 0x000000ffff0a1224 */ /* 0x000fc800078e00ff */
[----:B------:R-:W-:-:S04]  /*0700*/  @P1 IMAD.HI.U32 R10, R11, R29, R10 ;  /* 0x0000001d0b0a1227 */ /* 0x000fc800078e000a */
[----:B------:R-:W-:Y:S02]  /*0710*/  @!P2 IMAD.MOV.U32 R9, RZ, RZ, R23 ;  /* 0x000000ffff09a224 */ /* 0x000fe400078e0017 */
[----:B------:R-:W-:Y:S01]  /*0720*/  @!P2 IMAD.MOV.U32 R8, RZ, RZ, R22 ;  /* 0x000000ffff08a224 */ /* 0x000fe200078e0016 */
[----:B------:R-:W2:Y:S01]  /*0730*/  LDG.E R23, desc[UR6][R20.64+0x10] ;  /* 0x0000100614177981 */ /* 0x000ea2000c1e1900 */
[----:B------:R-:W-:Y:S01]  /*0740*/  @P1 IMAD.HI.U32 R10, R10, R27, RZ ;  /* 0x0000001b0a0a1227 */ /* 0x000fe200078e00ff */
[----:B------:R-:W-:Y:S02]  /*0750*/  PLOP3.LUT P3, PT, PT, PT, PT, 0x8, 0x80 ;  /* 0x000000000080781c */ /* 0x000fe40003f6e170 */
[----:B------:R-:W5:Y:S01]  /*0760*/  LDG.E.64 R28, desc[UR6][R16.64+-0x8] ;  /* 0xfffff806101c7981 */ /* 0x000f62000c1e1b00 */
[----:B------:R-:W-:-:S04]  /*0770*/  @P1 IMAD.MOV R10, RZ, RZ, -R10 ;  /* 0x000000ffff0a1224 */ /* 0x000fc800078e0a0a */
[----:B------:R-:W-:-:S05]  /*0780*/  @P1 IMAD R27, R0, R10, R27 ;  /* 0x0000000a001b1224 */ /* 0x000fca00078e021b */
[----:B------:R-:W-:-:S04]  /*0790*/  @P1 ISETP.GE.U32.AND P2, PT, R27, R0, PT ;  /* 0x000000001b00120c */ /* 0x000fc80003f46070 */
[----:B------:R-:W-:-:S13]  /*07a0*/  @P1 PLOP3.LUT P3, PT, P2, PT, PT, 0x80, 0x8 ;  /* 0x000000000008181c */ /* 0x000fda000176f070 */
[----:B------:R-:W-:-:S04]  /*07b0*/  @P3 IADD3 R27, PT, PT, R27, -R0, RZ ;  /* 0x800000001b1b3210 */ /* 0x000fc80007ffe0ff */
[----:B------:R-:W-:Y:S02]  /*07c0*/  @P1 ISETP.GE.U32.AND P2, PT, R27, R0, PT ;  /* 0x000000001b00120c */ /* 0x000fe40003f46070 */
[----:B------:R-:W-:Y:S02]  /*07d0*/  PLOP3.LUT P3, PT, PT, PT, PT, 0x8, 0x80 ;  /* 0x000000000080781c */ /* 0x000fe40003f6e170 */
[----:B------:R-:W-:Y:S02]  /*07e0*/  @P1 PLOP3.LUT P3, PT, P2, PT, PT, 0x80, 0x8 ;  /* 0x000000000008181c */ /* 0x000fe4000176f070 */
[----:B------:R-:W-:-:S11]  /*07f0*/  ISETP.NE.U32.OR P2, PT, R0, RZ, !P1 ;  /* 0x000000ff0000720c */ /* 0x000fd60004f45470 */
[----:B------:R-:W-:Y:S02]  /*0800*/  @P3 IMAD.IADD R27, R27, 0x1, -R0 ;  /* 0x000000011b1b3824 */ /* 0x000fe400078e0a00 */
[----:B------:R-:W-:-:S04]  /*0810*/  @!P2 LOP3.LUT R27, RZ, R0, RZ, 0x33, !PT ;  /* 0x00000000ff1ba212 */ /* 0x000fc800078e33ff */
[----:B------:R-:W-:-:S05]  /*0820*/  @P1 LEA R27, R27, UR4, 0x3 ;  /* 0x000000041b1b1c11 */ /* 0x000fca000f8e18ff */
[----:B------:R-:W4:Y:S01]  /*0830*/  @P1 LDS.64 R10, [R27] ;  /* 0x000000001b0a1984 */ /* 0x000f220000000a00 */
[----:B---3--:R-:W-:-:S13]  /*0840*/  ISETP.NE.AND P2, PT, R5, R2, PT ;  /* 0x000000020500720c */ /* 0x008fda0003f45270 */
[----:B------:R-:W0:Y:S08]  /*0850*/  @P2 I2F.U32.RP R22, R0 ;  /* 0x0000000000162306 */ /* 0x000e300000209000 */
[----:B0-----:R-:W0:Y:S01]  /*0860*/  @P2 MUFU.RCP R22, R22 ;  /* 0x0000001600162308 */ /* 0x001e220000001000 */
[----:B----4-:R-:W-:Y:S01]  /*0870*/  @P1 DFMA R6, R18, R10, R6 ;  /* 0x0000000a1206122b */ /* 0x010fe20000000006 */
        /* <DEDUP_REMOVED lines=8> */
[----:B------:R-:W-:Y:S01]  /*0900*/  PLOP3.LUT P3, PT, PT, PT, PT, 0x8, 0x80 ;  /* 0x000000000080781c */ /* 0x000fe20003f6e170 */
[----:B------:R-:W-:Y:S01]  /*0910*/  @P2 IMAD.HI.U32 R10, R10, R5, RZ ;  /* 0x000000050a0a2227 */ /* 0x000fe200078e00ff */
[----:B------:R-:W3:Y:S03]  /*0920*/  LDG.E.64 R18, desc[UR6][R16.64] ;  /* 0x0000000610127981 */ /* 0x000ee6000c1e1b00 */
[----:B------:R-:W-:Y:S01]  /*0930*/  @P2 IMAD.MOV R10, RZ, RZ, -R10 ;  /* 0x000000ffff0a2224 */ /* 0x000fe200078e0a0a */
[----:B------:R-:W4:Y:S03]  /*0940*/  LDG.E R27, desc[UR6][R20.64+0x18] ;  /* 0x00001806141b7981 */ /* 0x000f26000c1e1900 */
[----:B------:R-:W-:-:S02]  /*0950*/  @P2 IMAD R11, R0, R10, R5 ;  /* 0x0000000a000b2224 */ /* 0x000fc400078e0205 */
[----:B------:R-:W3:Y:S03]  /*0960*/  LDG.E R5, desc[UR6][R20.64+0x14] ;  /* 0x0000140614057981 */ /* 0x000ee6000c1e1900 */
        /* <DEDUP_REMOVED lines=11> */
[----:B--2---:R-:W-:Y:S01]  /*0a20*/  ISETP.NE.AND P1, PT, R23, R2, PT ;  /* 0x000000021700720c */ /* 0x004fe20003f25270 */
[----:B-----5:R-:W-:-:S12]  /*0a30*/  @P2 DFMA R6, R28, R10, R6 ;  /* 0x0000000a1c06222b */ /* 0x020fd80000000006 */
[----:B------:R-:W0:Y:S08]  /*0a40*/  @P1 I2F.U32.RP R11, R0 ;  /* 0x00000000000b1306 */ /* 0x000e300000209000 */
[----:B0-----:R-:W0:Y:S01]  /*0a50*/  @P1 MUFU.RCP R11, R11 ;  /* 0x0000000b000b1308 */ /* 0x001e220000001000 */
[----:B------:R-:W-:Y:S01]  /*0a60*/  @!P2 IMAD.MOV.U32 R8, RZ, RZ, R28 ;  /* 0x000000ffff08a224 */ /* 0x000fe200078e001c */
[----:B0-----:R-:W-:-:S06]  /*0a70*/  @P1 IADD3 R28, PT, PT, R11, 0xffffffe, RZ ;  /* 0x0ffffffe0b1c1810 */ /* 0x001fcc0007ffe0ff */
[----:B------:R-:W0:Y:S01]  /*0a80*/  @P1 F2I.FTZ.U32.TRUNC.NTZ R11, R28 ;  /* 0x0000001c000b1305 */ /* 0x000e22000021f000 */
[----:B------:R-:W-:Y:S02]  /*0a90*/  @!P2 IMAD.MOV.U32 R9, RZ, RZ, R29 ;  /* 0x000000ffff09a224 */ /* 0x000fe400078e001d */
[----:B------:R-:W-:Y:S02]  /*0aa0*/  @P1 IMAD.MOV.U32 R10, RZ, RZ, RZ ;  /* 0x000000ffff0a1224 */ /* 0x000fe400078e00ff */
[----:B0-----:R-:W-:-:S04]  /*0ab0*/  IMAD.MOV R29, RZ, RZ, -R11 ;  /* 0x000000ffff1d7224 */ /* 0x001fc800078e0a0b */
[----:B------:R-:W-:-:S04]  /*0ac0*/  @P1 IMAD R29, R29, R0, RZ ;  /* 0x000000001d1d1224 */ /* 0x000fc800078e02ff */
[----:B------:R-:W-:-:S06]  /*0ad0*/  @P1 IMAD.HI.U32 R10, R11, R29, R10 ;  /* 0x0000001d0b0a1227 */ /* 0x000fcc00078e000a */
[----:B------:R-:W-:-:S04]  /*0ae0*/  @P1 IMAD.HI.U32 R10, R10, R23, RZ ;  /* 0x000000170a0a1227 */ /* 0x000fc800078e00ff */
[----:B------:R-:W-:-:S04]  /*0af0*/  @P1 IMAD.MOV R10, RZ, RZ, -R10 ;  /* 0x000000ffff0a1224 */ /* 0x000fc800078e0a0a */
[----:B------:R-:W-:Y:S01]  /*0b00*/  @P1 IMAD R23, R0, R10, R23 ;  /* 0x0000000a00171224 */ /* 0x000fe200078e0217 */
[----:B------:R-:W-:Y:S01]  /*0b10*/  PLOP3.LUT P3, PT, PT, PT, PT, 0x8, 0x80 ;  /* 0x000000000080781c */ /* 0x000fe20003f6e170 */
[----:B------:R-:W2:Y:S03]  /*0b20*/  LDG.E.64 R10, desc[UR6][R16.64+0x8] ;  /* 0x00000806100a7981 */ /* 0x000ea6000c1e1b00 */
        /* <DEDUP_REMOVED lines=10> */
[----:B------:R-:W0:Y:S01]  /*0bd0*/  @P1 LDS.64 R22, [R28] ;  /* 0x000000001c161984 */ /* 0x000e220000000a00 */
[----:B---3--:R-:W-:-:S13]  /*0be0*/  ISETP.NE.AND P2, PT, R5, R2, PT ;  /* 0x000000020500720c */ /* 0x008fda0003f45270 */
[----:B------:R-:W1:Y:S08]  /*0bf0*/  @P2 I2F.U32.RP R29, R0 ;  /* 0x00000000001d2306 */ /* 0x000e700000209000 */
[----:B-1----:R-:W1:Y:S01]  /*0c00*/  @P2 MUFU.RCP R29, R29 ;  /* 0x0000001d001d2308 */ /* 0x002e620000001000 */
[----:B0-----:R-:W-:Y:S01]  /*0c10*/  @P1 DFMA R6, R18, R22, R6 ;  /* 0x000000161206122b */ /* 0x001fe20000000006 */
[----:B-1----:R-:W-:-:S06]  /*0c20*/  @P2 VIADD R29, R29, 0xffffffe ;  /* 0x0ffffffe1d1d2836 */ /* 0x002fcc0000000000 */
[----:B------:R-:W0:Y:S02]  /*0c30*/  @P2 F2I.FTZ.U32.TRUNC.NTZ R23, R29 ;  /* 0x0000001d00172305 */ /* 0x000e24000021f000 */
[----:B0-----:R-:W-:-:S04]  /*0c40*/  IMAD.MOV R22, RZ, RZ, -R23 ;  /* 0x000000ffff167224 */ /* 0x001fc800078e0a17 */
[----:B------:R-:W-:Y:S02]  /*0c50*/  @P2 IMAD R28, R22, R0, RZ ;  /* 0x00000000161c2224 */ /* 0x000fe400078e02ff */
[----:B------:R-:W-:-:S04]  /*0c60*/  @P2 IMAD.MOV.U32 R22, RZ, RZ, RZ ;  /* 0x000000ffff162224 */ /* 0x000fc800078e00ff */
[----:B------:R-:W-:-:S06]  /*0c70*/  @P2 IMAD.HI.U32 R22, R23, R28, R22 ;  /* 0x0000001c17162227 */ /* 0x000fcc00078e0016 */
[----:B------:R-:W-:-:S04]  /*0c80*/  @P2 IMAD.HI.U32 R22, R22, R5, RZ ;  /* 0x0000000516162227 */ /* 0x000fc800078e00ff */
[----:B------:R-:W-:-:S04]  /*0c90*/  @P2 IMAD.MOV R22, RZ, RZ, -R22 ;  /* 0x000000ffff162224 */ /* 0x000fc800078e0a16 */
[----:B------:R-:W-:Y:S01]  /*0ca0*/  @P2 IMAD R23, R0, R22, R5 ;  /* 0x0000001600172224 */ /* 0x000fe200078e0205 */
[----:B------:R-:W-:Y:S01]  /*0cb0*/  PLOP3.LUT P4, PT, PT, PT, PT, 0x8, 0x80 ;  /* 0x000000000080781c */ /* 0x000fe20003f8e170 */
[----:B------:R0:W3:Y:S03]  /*0cc0*/  LDG.E R5, desc[UR6][R20.64+0x1c] ;  /* 0x00001c0614057981 */ /* 0x0000e6000c1e1900 */
[----:B------:R-:W-:-:S04]  /*0cd0*/  @P2 ISETP.GE.U32.AND P3, PT, R23, R0, PT ;  /* 0x000000001700220c */ /* 0x000fc80003f66070 */
[----:B------:R-:W-:Y:S02]  /*0ce0*/  @P2 PLOP3.LUT P4, PT, P3, PT, PT, 0x80, 0x8 ;  /* 0x000000000008281c */ /* 0x000fe40001f8f070 */
[----:B----4-:R-:W-:-:S13]  /*0cf0*/  ISETP.NE.AND P3, PT, R27, R2, PT ;  /* 0x000000021b00720c */ /* 0x010fda0003f65270 */
[----:B------:R-:W1:Y:S08]  /*0d00*/  @P3 I2F.U32.RP R22, R0 ;  /* 0x0000000000163306 */ /* 0x000e700000209000 */
[----:B-1----:R-:W1:Y:S01]  /*0d10*/  @P3 MUFU.RCP R22, R22 ;  /* 0x0000001600163308 */ /* 0x002e620000001000 */
[----:B------:R-:W-:Y:S02]  /*0d20*/  @!P1 IMAD.MOV.U32 R9, RZ, RZ, R19 ;  /* 0x000000ffff099224 */ /* 0x000fe400078e0013 */
[----:B-1----:R-:W-:-:S05]  /*0d30*/  @P3 VIADD R28, R22, 0xffffffe ;  /* 0x0ffffffe161c3836 */ /* 0x002fca0000000000 */
[----:B------:R-:W1:Y:S01]  /*0d40*/  @P3 F2I.FTZ.U32.TRUNC.NTZ R19, R28 ;  /* 0x0000001c00133305 */ /* 0x000e62000021f000 */
[----:B------:R-:W-:Y:S01]  /*0d50*/  @!P1 MOV R8, R18 ;  /* 0x0000001200089202 */ /* 0x000fe20000000f00 */
[----:B------:R-:W-:Y:S02]  /*0d60*/  @P3 IMAD.MOV.U32 R18, RZ, RZ, RZ ;  /* 0x000000ffff123224 */ /* 0x000fe400078e00ff */
[----:B-1----:R-:W-:-:S04]  /*0d70*/  IMAD.MOV R29, RZ, RZ, -R19 ;  /* 0x000000ffff1d7224 */ /* 0x002fc800078e0a13 */
[----:B------:R-:W-:-:S04]  /*0d80*/  @P3 IMAD R29, R29, R0, RZ ;  /* 0x000000001d1d3224 */ /* 0x000fc800078e02ff */
[----:B------:R-:W-:Y:S02]  /*0d90*/  @P3 IMAD.HI.U32 R22, R19, R29, R18 ;  /* 0x0000001d13163227 */ /* 0x000fe400078e0012 */
[----:B------:R-:W4:Y:S02]  /*0da0*/  LDG.E.64 R18, desc[UR6][R16.64+0x10] ;  /* 0x0000100610127981 */ /* 0x000f24000c1e1b00 */
        /* <DEDUP_REMOVED lines=8> */
[----:B0-----:R-:W2:Y:S02]  /*0e30*/  @P2 LDS.64 R20, [R23] ;  /* 0x0000000017142984 */ /* 0x001ea40000000a00 */
[----:B--2---:R-:W-:Y:S02]  /*0e40*/  @P2 DFMA R6, R10, R20, R6 ;  /* 0x000000140a06222b */ /* 0x004fe40000000006 */
[----:B------:R0:W2:Y:S01]  /*0e50*/  LDG.E.64 R20, desc[UR6][R16.64+0x18] ;  /* 0x0000180610147981 */ /* 0x0000a2000c1e1b00 */
[----:B------:R-:W-:-:S04]  /*0e60*/  @P3 IMAD.HI.U32 R22, R22, R27, RZ ;  /* 0x0000001b16163227 */ /* 0x000fc800078e00ff */
[----:B------:R-:W-:-:S04]  /*0e70*/  @P3 IMAD.MOV R22, RZ, RZ, -R22 ;  /* 0x000000ffff163224 */ /* 0x000fc800078e0a16 */
[----:B------:R-:W-:Y:S01]  /*0e80*/  @P3 IMAD R27, R0, R22, R27 ;  /* 0x00000016001b3224 */ /* 0x000fe200078e021b */
[----:B------:R-:W-:-:S04]  /*0e90*/  PLOP3.LUT P4, PT, PT, PT, PT, 0x8, 0x80 ;  /* 0x000000000080781c */ /* 0x000fc80003f8e170 */
[----:B------:R-:W-:-:S04]  /*0ea0*/  @P3 ISETP.GE.U32.AND P1, PT, R27, R0, PT ;  /* 0x000000001b00320c */ /* 0x000fc80003f26070 */
[----:B------:R-:W-:Y:S02]  /*0eb0*/  @P3 PLOP3.LUT P4, PT, P1, PT, PT, 0x80, 0x8 ;  /* 0x000000000008381c */ /* 0x000fe40000f8f070 */
[----:B------:R-:W-:-:S11]  /*0ec0*/  PLOP3.LUT P5, PT, PT, PT, PT, 0x8, 0x80 ;  /* 0x000000000080781c */ /* 0x000fd60003fae170 */
[----:B------:R-:W-:-:S05]  /*0ed0*/  @P4 IMAD.IADD R27, R27, 0x1, -R0 ;  /* 0x000000011b1b4824 */ /* 0x000fca00078e0a00 */
[----:B------:R-:W-:-:S04]  /*0ee0*/  @P3 ISETP.GE.U32.AND P4, PT, R27, R0, PT ;  /* 0x000000001b00320c */ /* 0x000fc80003f86070 */
[----:B------:R-:W-:Y:S02]  /*0ef0*/  @P3 PLOP3.LUT P5, PT, P4, PT, PT, 0x80, 0x8 ;  /* 0x000000000008381c */ /* 0x000fe400027af070 */
[----:B------:R-:W-:-:S11]  /*0f00*/  ISETP.NE.U32.OR P4, PT, R0, RZ, !P3 ;  /* 0x000000ff0000720c */ /* 0x000fd60005f85470 */
[----:B------:R-:W-:Y:S02]  /*0f10*/  @P5 IMAD.IADD R27, R27, 0x1, -R0 ;  /* 0x000000011b1b5824 */ /* 0x000fe400078e0a00 */
[----:B------:R-:W-:-:S04]  /*0f20*/  @!P4 LOP3.LUT R27, RZ, R0, RZ, 0x33, !PT ;  /* 0x00000000ff1bc212 */ /* 0x000fc800078e33ff */
[----:B------:R-:W-:-:S06]  /*0f30*/  @P3 LEA R22, R27, UR4, 0x3 ;  /* 0x000000041b163c11 */ /* 0x000fcc000f8e18ff */
[----:B------:R-:W4:Y:S01]  /*0f40*/  @P3 LDS.64 R22, [R22] ;  /* 0x0000000016163984 */ /* 0x000f220000000a00 */
[----:B---3--:R-:W-:-:S13]  /*0f50*/  ISETP.NE.AND P1, PT, R5, R2, PT ;  /* 0x000000020500720c */ /* 0x008fda0003f25270 */
[----:B------:R-:W1:Y:S08]  /*0f60*/  @P1 I2F.U32.RP R28, R0 ;  /* 0x00000000001c1306 */ /* 0x000e700000209000 */
[----:B-1----:R-:W0:Y:S02]  /*0f70*/  @P1 MUFU.RCP R28, R28 ;  /* 0x0000001c001c1308 */ /* 0x002e240000001000 */
[----:B0-----:R-:W-:-:S06]  /*0f80*/  @P1 VIADD R17, R28, 0xffffffe ;  /* 0x0ffffffe1c111836 */ /* 0x001fcc0000000000 */
[----:B------:R-:W0:Y:S01]  /*0f90*/  @P1 F2I.FTZ.U32.TRUNC.NTZ R17, R17 ;  /* 0x0000001100111305 */ /* 0x000e22000021f000 */
[----:B------:R-:W-:Y:S02]  /*0fa0*/  @P1 IMAD.MOV.U32 R16, RZ, RZ, RZ ;  /* 0x000000ffff101224 */ /* 0x000fe400078e00ff */
[----:B0-----:R-:W-:Y:S01]  /*0fb0*/  IMAD.MOV R27, RZ, RZ, -R17 ;  /* 0x000000ffff1b7224 */ /* 0x001fe200078e0a11 */
[----:B----4-:R-:W-:-:S03]  /*0fc0*/  @P3 DFMA R6, R18, R22, R6 ;  /* 0x000000161206322b */ /* 0x010fc60000000006 */
[----:B------:R-:W-:-:S04]  /*0fd0*/  @P1 IMAD R23, R27, R0, RZ ;  /* 0x000000001b171224 */ /* 0x000fc800078e02ff */
[----:B------:R-:W-:-:S06]  /*0fe0*/  @P1 IMAD.HI.U32 R16, R17, R23, R16 ;  /* 0x0000001711101227 */ /* 0x000fcc00078e0010 */
[----:B------:R-:W-:-:S04]  /*0ff0*/  @P1 IMAD.HI.U32 R16, R16, R5, RZ ;  /* 0x0000000510101227 */ /* 0x000fc800078e00ff */
[----:B------:R-:W-:-:S04]  /*1000*/  @P1 IMAD.MOV R16, RZ, RZ, -R16 ;  /* 0x000000ffff101224 */ /* 0x000fc800078e0a10 */
[----:B------:R-:W-:Y:S01]  /*1010*/  @P1 IMAD R5, R0, R16, R5 ;  /* 0x0000001000051224 */ /* 0x000fe200078e0205 */
[----:B------:R-:W-:-:S04]  /*1020*/  PLOP3.LUT P5, PT, PT, PT, PT, 0x8, 0x80 ;  /* 0x000000000080781c */ /* 0x000fc80003fae170 */
        /* <DEDUP_REMOVED lines=9> */
[----:B------:R-:W-:-:S06]  /*10c0*/  @P1 LEA R16, R5, UR4, 0x3 ;  /* 0x0000000405101c11 */ /* 0x000fcc000f8e18ff */
[----:B------:R-:W0:Y:S01]  /*10d0*/  @P1 LDS.64 R16, [R16] ;  /* 0x0000000010101984 */ /* 0x000e220000000a00 */
[----:B------:R-:W-:Y:S02]  /*10e0*/  VIADD R26, R26, 0x8 ;  /* 0x000000081a1a7836 */ /* 0x000fe40000000000 */
[----:B------:R-:W-:Y:S02]  /*10f0*/  @!P2 IMAD.MOV.U32 R8, RZ, RZ, R10 ;  /* 0x000000ffff08a224 */ /* 0x000fe400078e000a */
[----:B------:R-:W-:Y:S01]  /*1100*/  @!P2 IMAD.MOV.U32 R9, RZ, RZ, R11 ;  /* 0x000000ffff09a224 */ /* 0x000fe200078e000b */
[----:B------:R-:W-:Y:S01]  /*1110*/  ISETP.NE.AND P2, PT, R26, RZ, PT ;  /* 0x000000ff1a00720c */ /* 0x000fe20003f45270 */
[----:B------:R-:W-:Y:S02]  /*1120*/  @!P3 IMAD.MOV.U32 R8, RZ, RZ, R18 ;  /* 0x000000ffff08b224 */ /* 0x000fe400078e0012 */
[----:B------:R-:W-:Y:S02]  /*1130*/  @!P3 IMAD.MOV.U32 R9, RZ, RZ, R19 ;  /* 0x000000ffff09b224 */ /* 0x000fe400078e0013 */
[----:B--2---:R-:W-:-:S02]  /*1140*/  @!P1 IMAD.MOV.U32 R8, RZ, RZ, R20 ;  /* 0x000000ffff089224 */ /* 0x004fc400078e0014 */
[----:B------:R-:W-:Y:S02]  /*1150*/  @!P1 IMAD.MOV.U32 R9, RZ, RZ, R21 ;  /* 0x000000ffff099224 */ /* 0x000fe400078e0015 */
[----:B------:R-:W-:Y:S01]  /*1160*/  VIADD R25, R25, 0x8 ;  /* 0x0000000819197836 */ /* 0x000fe20000000000 */
[----:B0-----:R-:W-:-:S03]  /*1170*/  @P1 DFMA R6, R20, R16, R6 ;  /* 0x000000101406122b */ /* 0x001fc60000000006 */
[----:B------:R-:W-:Y:S08]  /*1180*/  @P2 BRA `(.L_x_4) ;  /* 0xfffffff000482947 */ /* 0x000ff0000383ffff */
.L_x_3:
[----:B------:R-:W-:Y:S05]  /*1190*/  BSYNC.RECONVERGENT B1 ;  /* 0x0000000000017941 */ /* 0x000fea0003800200 */
.L_x_2:
[----:B------:R-:W-:Y:S05]  /*11a0*/  @!P0 BRA `(.L_x_1) ;  /* 0x0000000c00988947 */ /* 0x000fea0003800000 */
[----:B------:R-:W-:Y:S01]  /*11b0*/  ISETP.GE.U32.AND P1, PT, R24, 0x4, PT ;  /* 0x000000041800780c */ /* 0x000fe20003f26070 */
[----:B------:R-:W-:Y:S01]  /*11c0*/  BSSY.RECONVERGENT B1, `(.L_x_5) ;  /* 0x000007d000017945 */ /* 0x000fe20003800200 */
[----:B------:R-:W-:-:S04]  /*11d0*/  LOP3.LUT R22, R4, 0x3, RZ, 0xc0, !PT ;  /* 0x0000000304167812 */ /* 0x000fc800078ec0ff */
[----:B------:R-:W-:-:S07]  /*11e0*/  ISETP.NE.AND P0, PT, R22, RZ, PT ;  /* 0x000000ff1600720c */ /* 0x000fce0003f05270 */
[----:B------:R-:W-:Y:S06]  /*11f0*/  @!P1 BRA `(.L_x_6) ;  /* 0x0000000400e49947 */ /* 0x000fec0003800000 */
[----:B------:R-:W0:Y:S08]  /*1200*/  LDC.64 R12, c[0x0][0x390] ;  /* 0x0000e400ff0c7b82 */ /* 0x000e300000000a00 */
[----:B------:R-:W1:Y:S01]  /*1210*/  LDC.64 R18, c[0x0][0x398] ;  /* 0x0000e600ff127b82 */ /* 0x000e620000000a00 */
[----:B0-----:R-:W-:-:S05]  /*1220*/  IMAD.WIDE R12, R25, 0x4, R12 ;  /* 0x00000004190c7825 */ /* 0x001fca00078e020c */
[----:B------:R-:W2:Y:S04]  /*1230*/  LDG.E R17, desc[UR6][R12.64] ;  /* 0x000000060c117981 */ /* 0x000ea8000c1e1900 */
[----:B------:R-:W3:Y:S04]  /*1240*/  LDG.E R21, desc[UR6][R12.64+0x4] ;  /* 0x000004060c157981 */ /* 0x000ee8000c1e1900 */
[----:B------:R-:W4:Y:S04]  /*1250*/  LDG.E R5, desc[UR6][R12.64+0x8] ;  /* 0x000008060c057981 */ /* 0x000f28000c1e1900 */
[----:B------:R0:W5:Y:S01]  /*1260*/  LDG.E R23, desc[UR6][R12.64+0xc] ;  /* 0x00000c060c177981 */ /* 0x000162000c1e1900 */
[----:B-1----:R-:W-:-:S05]  /*1270*/  IMAD.WIDE R18, R25, 0x8, R18 ;  /* 0x0000000819127825 */ /* 0x002fca00078e0212 */
[----:B------:R-:W5:Y:S01]  /*1280*/  LDG.E.64 R10, desc[UR6][R18.64] ;  /* 0x00000006120a7981 */ /* 0x000f62000c1e1b00 */
[----:B------:R-:W-:Y:S02]  /*1290*/  PLOP3.LUT P5, PT, PT, PT, PT, 0x8, 0x80 ;  /* 0x000000000080781c */ /* 0x000fe40003fae170 */
[----:B------:R-:W-:Y:S02]  /*12a0*/  PLOP3.LUT P6, PT, PT, PT, PT, 0x8, 0x80 ;  /* 0x000000000080781c */ /* 0x000fe40003fce170 */
[-C--:B--2---:R-:W-:Y:S02]  /*12b0*/  ISETP.NE.AND P4, PT, R17, R2.reuse, PT ;  /* 0x000000021100720c */ /* 0x084fe40003f85270 */
[----:B---3--:R-:W-:-:S11]  /*12c0*/  ISETP.NE.AND P3, PT, R21, R2, PT ;  /* 0x000000021500720c */ /* 0x008fd60003f65270 */
[----:B------:R-:W1:Y:S08]  /*12d0*/  @P4 I2F.U32.RP R16, R0 ;  /* 0x0000000000104306 */ /* 0x000e700000209000 */
[----:B------:R-:W2:Y:S08]  /*12e0*/  @P3 I2F.U32.RP R24, R0 ;  /* 0x0000000000183306 */ /* 0x000eb00000209000 */
[----:B-1----:R-:W1:Y:S01]  /*12f0*/  @P4 MUFU.RCP R16, R16 ;  /* 0x0000001000104308 */ /* 0x002e620000001000 */
[----:B----4-:R-:W-:-:S07]  /*1300*/  ISETP.NE.AND P2, PT, R5, R2, PT ;  /* 0x000000020500720c */ /* 0x010fce0003f45270 */
[----:B--2---:R-:W2:Y:S01]  /*1310*/  @P3 MUFU.RCP R24, R24 ;  /* 0x0000001800183308 */ /* 0x004ea20000001000 */
[----:B-1----:R-:W-:-:S07]  /*1320*/  @P4 VIADD R20, R16, 0xffffffe ;  /* 0x0ffffffe10144836 */ /* 0x002fce0000000000 */
[----:B0-----:R-:W0:Y:S08]  /*1330*/  @P4 F2I.FTZ.U32.TRUNC.NTZ R13, R20 ;  /* 0x00000014000d4305 */ /* 0x001e30000021f000 */
[----:B------:R-:W1:Y:S01]  /*1340*/  @P2 I2F.U32.RP R26, R0 ;  /* 0x00000000001a2306 */ /* 0x000e620000209000 */
[----:B--2---:R-:W-:Y:S02]  /*1350*/  @P3 VIADD R14, R24, 0xffffffe ;  /* 0x0ffffffe180e3836 */ /* 0x004fe40000000000 */
[----:B------:R-:W-:Y:S01]  /*1360*/  @P4 IMAD.MOV.U32 R12, RZ, RZ, RZ ;  /* 0x000000ffff0c4224 */ /* 0x000fe200078e00ff */
[----:B0-----:R-:W-:-:S04]  /*1370*/  IADD3 R27, PT, PT, RZ, -R13, RZ ;  /* 0x8000000dff1b7210 */ /* 0x001fc80007ffe0ff */
[----:B------:R-:W0:Y:S01]  /*1380*/  @P3 F2I.FTZ.U32.TRUNC.NTZ R15, R14 ;  /* 0x0000000e000f3305 */ /* 0x000e22000021f000 */
[----:B------:R-:W-:-:S07]  /*1390*/  @P4 IMAD R27, R27, R0, RZ ;  /* 0x000000001b1b4224 */ /* 0x000fce00078e02ff */
[----:B-1----:R-:W1:Y:S01]  /*13a0*/  @P2 MUFU.RCP R16, R26 ;  /* 0x0000001a00102308 */ /* 0x002e620000001000 */
[----:B------:R-:W-:Y:S02]  /*13b0*/  @P4 IMAD.HI.U32 R24, R13, R27, R12 ;  /* 0x0000001b0d184227 */ /* 0x000fe400078e000c */
[----:B------:R-:W2:Y:S02]  /*13c0*/  LDG.E.64 R12, desc[UR6][R18.64+0x8] ;  /* 0x00000806120c7981 */ /* 0x000ea4000c1e1b00 */
[----:B0-----:R-:W-:Y:S02]  /*13d0*/  IMAD.MOV R29, RZ, RZ, -R15 ;  /* 0x000000ffff1d7224 */ /* 0x001fe400078e0a0f */
[----:B------:R-:W-:Y:S02]  /*13e0*/  @P3 IMAD.MOV.U32 R14, RZ, RZ, RZ ;  /* 0x000000ffff0e3224 */ /* 0x000fe400078e00ff */
[----:B------:R-:W-:Y:S02]  /*13f0*/  @P3 IMAD R29, R29, R0, RZ ;  /* 0x000000001d1d3224 */ /* 0x000fe400078e02ff */
[----:B-1----:R-:W-:-:S02]  /*1400*/  @P2 VIADD R28, R16, 0xffffffe ;  /* 0x0ffffffe101c2836 */ /* 0x002fc40000000000 */
[----:B------:R-:W-:Y:S02]  /*1410*/  @P3 IMAD.HI.U32 R20, R15, R29, R14 ;  /* 0x0000001d0f143227 */ /* 0x000fe400078e000e */
[----:B------:R-:W0:Y:S02]  /*1420*/  @P2 F2I.FTZ.U32.TRUNC.NTZ R15, R28 ;  /* 0x0000001c000f2305 */ /* 0x000e24000021f000 */
[----:B------:R-:W-:-:S04]  /*1430*/  @P4 IMAD.HI.U32 R24, R24, R17, RZ ;  /* 0x0000001118184227 */ /* 0x000fc800078e00ff */
[----:B------:R-:W-:Y:S02]  /*1440*/  @P4 IMAD.MOV R24, RZ, RZ, -R24 ;  /* 0x000000ffff184224 */ /* 0x000fe400078e0a18 */
[----:B------:R-:W-:Y:S02]  /*1450*/  @P2 IMAD.MOV.U32 R14, RZ, RZ, RZ ;  /* 0x000000ffff0e2224 */ /* 0x000fe400078e00ff */
[----:B0-----:R-:W-:-:S04]  /*1460*/  IMAD.MOV R29, RZ, RZ, -R15 ;  /* 0x000000ffff1d7224 */ /* 0x001fc800078e0a0f */
[----:B------:R-:W-:Y:S02]  /*1470*/  @P2 IMAD R29, R29, R0, RZ ;  /* 0x000000001d1d2224 */ /* 0x000fe400078e02ff */
[----:B------:R-:W-:Y:S02]  /*1480*/  @P4 IMAD R27, R0, R24, R17 ;  /* 0x00000018001b4224 */ /* 0x000fe400078e0211 */
[----:B------:R-:W-:Y:S01]  /*1490*/  @P2 IMAD.HI.U32 R24, R15, R29, R14 ;  /* 0x0000001d0f182227 */ /* 0x000fe200078e000e */
[----:B------:R-:W3:Y:S04]  /*14a0*/  LDG.E.64 R16, desc[UR6][R18.64+0x18] ;  /* 0x0000180612107981 */ /* 0x000ee8000c1e1b00 */
[----:B------:R0:W4:Y:S01]  /*14b0*/  LDG.E.64 R14, desc[UR6][R18.64+0x10] ;  /* 0x00001006120e7981 */ /* 0x000122000c1e1b00 */
[----:B------:R-:W-:-:S04]  /*14c0*/  @P4 ISETP.GE.U32.AND P1, PT, R27, R0, PT ;  /* 0x000000001b00420c */ /* 0x000fc80003f26070 */
[----:B------:R-:W-:Y:S02]  /*14d0*/  @P4 PLOP3.LUT P5, PT, P1, PT, PT, 0x80, 0x8 ;  /* 0x000000000008481c */ /* 0x000fe40000faf070 */
[----:B-----5:R-:W-:Y:S01]  /*14e0*/  ISETP.NE.AND P1, PT, R23, R2, PT ;  /* 0x000000021700720c */ /* 0x020fe20003f25270 */
[----:B------:R-:W-:-:S10]  /*14f0*/  @P3 IMAD.HI.U32 R20, R20, R21, RZ ;  /* 0x0000001514143227 */ /* 0x000fd400078e00ff */
[----:B------:R-:W-:-:S05]  /*1500*/  @P5 IMAD.IADD R27, R27, 0x1, -R0 ;  /* 0x000000011b1b5824 */ /* 0x000fca00078e0a00 */
[----:B------:R-:W-:-:S04]  /*1510*/  @P4 ISETP.GE.U32.AND P5, PT, R27, R0, PT ;  /* 0x000000001b00420c */ /* 0x000fc80003fa6070 */
[----:B------:R-:W-:Y:S02]  /*1520*/  @P4 PLOP3.LUT P6, PT, P5, PT, PT, 0x80, 0x8 ;  /* 0x000000000008481c */ /* 0x000fe40002fcf070 */
[C---:B------:R-:W-:Y:S01]  /*1530*/  ISETP.NE.U32.OR P5, PT, R0.reuse, RZ, !P4 ;  /* 0x000000ff0000720c */ /* 0x040fe200067a5470 */
[----:B------:R-:W-:Y:S01]  /*1540*/  @P3 IMAD.MOV R20, RZ, RZ, -R20 ;  /* 0x000000ffff143224 */ /* 0x000fe200078e0a14 */
[----:B------:R-:W1:Y:S03]  /*1550*/  @P1 I2F.U32.RP R26, R0 ;  /* 0x00000000001a1306 */ /* 0x000e660000209000 */
[----:B------:R-:W-:-:S06]  /*1560*/  @P3 IMAD R29, R0, R20, R21 ;  /* 0x00000014001d3224 */ /* 0x000fcc00078e0215 */
[--C-:B------:R-:W-:Y:S01]  /*1570*/  @P6 IMAD.IADD R27, R27, 0x1, -R0.reuse ;  /* 0x000000011b1b6824 */ /* 0x100fe200078e0a00 */
[-C--:B------:R-:W-:Y:S02]  /*1580*/  @P3 ISETP.GE.U32.AND P6, PT, R29, R0.reuse, PT ;  /* 0x000000001d00320c */ /* 0x080fe40003fc6070 */
[----:B------:R-:W-:Y:S02]  /*1590*/  @!P5 LOP3.LUT R27, RZ, R0, RZ, 0x33, !PT ;  /* 0x00000000ff1bd212 */ /* 0x000fe400078e33ff */
[----:B------:R-:W-:Y:S02]  /*15a0*/  PLOP3.LUT P5, PT, PT, PT, PT, 0x8, 0x80 ;  /* 0x000000000080781c */ /* 0x000fe40003fae170 */
[----:B------:R-:W-:Y:S02]  /*15b0*/  @P3 PLOP3.LUT P5, PT, P6, PT, PT, 0x80, 0x8 ;  /* 0x000000000008381c */ /* 0x000fe400037af070 */
[----:B0-----:R-:W-:Y:S01]  /*15c0*/  @P4 LEA R18, R27, UR4, 0x3 ;  /* 0x000000041b124c11 */ /* 0x001fe2000f8e18ff */
[----:B-1----:R-:W0:Y:S05]  /*15d0*/  @P1 MUFU.RCP R26, R26 ;  /* 0x0000001a001a1308 */ /* 0x002e2a0000001000 */
[----:B------:R-:W1:Y:S05]  /*15e0*/  @P4 LDS.64 R18, [R18] ;  /* 0x0000000012124984 */ /* 0x000e6a0000000a00 */
[----:B------:R-:W-:Y:S01]  /*15f0*/  @P5 IMAD.IADD R29, R29, 0x1, -R0 ;  /* 0x000000011d1d5824 */ /* 0x000fe200078e0a00 */
[----:B------:R-:W-:Y:S01]  /*1600*/  PLOP3.LUT P6, PT, PT, PT, PT, 0x8, 0x80 ;  /* 0x000000000080781c */ /* 0x000fe20003fce170 */
[----:B------:R-:W-:-:S03]  /*1610*/  @P2 IMAD.HI.U32 R24, R24, R5, RZ ;  /* 0x0000000518182227 */ /* 0x000fc600078e00ff */
[----:B------:R-:W-:Y:S01]  /*1620*/  @P3 ISETP.GE.U32.AND P5, PT, R29, R0, PT ;  /* 0x000000001d00320c */ /* 0x000fe20003fa6070 */
[----:B------:R-:W-:Y:S01]  /*1630*/  @P2 IMAD.MOV R24, RZ, RZ, -R24 ;  /* 0x000000ffff182224 */ /* 0x000fe200078e0a18 */
[----:B0-----:R-:W-:Y:S02]  /*1640*/  @P1 IADD3 R20, PT, PT, R26, 0xffffffe, RZ ;  /* 0x0ffffffe1a141810 */ /* 0x001fe40007ffe0ff */
[----:B------:R-:W-:Y:S01]  /*1650*/  @P3 PLOP3.LUT P6, PT, P5, PT, PT, 0x80, 0x8 ;  /* 0x000000000008381c */ /* 0x000fe20002fcf070 */
[----:B------:R-:W-:Y:S01]  /*1660*/  @P2 IMAD R5, R0, R24, R5 ;  /* 0x0000001800052224 */ /* 0x000fe200078e0205 */
[----:B------:R-:W0:Y:S04]  /*1670*/  @P1 F2I.FTZ.U32.TRUNC.NTZ R21, R20 ;  /* 0x0000001400151305 */ /* 0x000e28000021f000 */
[----:B------:R-:W-:-:S07]  /*1680*/  @P2 ISETP.GE.U32.AND P5, PT, R5, R0, PT ;  /* 0x000000000500220c */ /* 0x000fce0003fa6070 */
[----:B------:R-:W-:Y:S01]  /*1690*/  @P6 IMAD.IADD R29, R29, 0x1, -R0 ;  /* 0x000000011d1d6824 */ /* 0x000fe200078e0a00 */
[----:B------:R-:W-:Y:S02]  /*16a0*/  PLOP3.LUT P6, PT, PT, PT, PT, 0x8, 0x80 ;  /* 0x000000000080781c */ /* 0x000fe40003fce170 */
[----:B------:R-:W-:Y:S01]  /*16b0*/  @P2 PLOP3.LUT P6, PT, P5, PT, PT, 0x80, 0x8 ;  /* 0x000000000008281c */ /* 0x000fe20002fcf070 */
[----:B0-----:R-:W-:Y:S01]  /*16c0*/  IMAD.MOV R27, RZ, RZ, -R21 ;  /* 0x000000ffff1b7224 */ /* 0x001fe200078e0a15 */
[----:B------:R-:W-:Y:S01]  /*16d0*/  ISETP.NE.U32.OR P5, PT, R0, RZ, !P3 ;  /* 0x000000ff0000720c */ /* 0x000fe20005fa5470 */
[----:B------:R-:W-:Y:S02]  /*16e0*/  @P1 IMAD.MOV.U32 R20, RZ, RZ, RZ ;  /* 0x000000ffff141224 */ /* 0x000fe400078e00ff */
[----:B------:R-:W-:Y:S01]  /*16f0*/  @P1 IMAD R27, R27, R0, RZ ;  /* 0x000000001b1b1224 */ /* 0x000fe200078e02ff */
[----:B-1----:R-:W-:-:S03]  /*1700*/  @P4 DFMA R6, R10, R18, R6 ;  /* 0x000000120a06422b */ /* 0x002fc60000000006 */
[----:B------:R-:W-:-:S04]  /*1710*/  @P1 IMAD.HI.U32 R18, R21, R27, R20 ;  /* 0x0000001b15121227 */ /* 0x000fc800078e0014 */
[----:B------:R-:W-:Y:S02]  /*1720*/  @P6 IMAD.IADD R5, R5, 0x1, -R0 ;  /* 0x0000000105056824 */ /* 0x000fe400078e0a00 */
[-C--:B------:R-:W-:Y:S01]  /*1730*/  @!P5 LOP3.LUT R29, RZ, R0.reuse, RZ, 0x33, !PT ;  /* 0x00000000ff1dd212 */ /* 0x080fe200078e33ff */
[----:B------:R-:W-:Y:S02]  /*1740*/  @P1 IMAD.HI.U32 R18, R18, R23, RZ ;  /* 0x0000001712121227 */ /* 0x000fe400078e00ff */
[----:B------:R-:W-:Y:S02]  /*1750*/  @P2 ISETP.GE.U32.AND P6, PT, R5, R0, PT ;  /* 0x000000000500220c */ /* 0x000fe40003fc6070 */
[----:B------:R-:W-:Y:S01]  /*1760*/  PLOP3.LUT P5, PT, PT, PT, PT, 0x8, 0x80 ;  /* 0x000000000080781c */ /* 0x000fe20003fae170 */
[----:B------:R-:W-:Y:S01]  /*1770*/  @P1 IMAD.MOV R18, RZ, RZ, -R18 ;  /* 0x000000ffff121224 */ /* 0x000fe200078e0a12 */
[----:B------:R-:W-:-:S03]  /*1780*/  @P2 PLOP3.LUT P5, PT, P6, PT, PT, 0x80, 0x8 ;  /* 0x000000000008281c */ /* 0x000fc600037af070 */
[----:B------:R-:W-:Y:S01]  /*1790*/  @P1 IMAD R23, R0, R18, R23 ;  /* 0x0000001200171224 */ /* 0x000fe200078e0217 */
[----:B------:R-:W-:-:S04]  /*17a0*/  @P3 LEA R18, R29, UR4, 0x3 ;  /* 0x000000041d123c11 */ /* 0x000fc8000f8e18ff */
[----:B------:R-:W-:Y:S02]  /*17b0*/  @P1 ISETP.GE.U32.AND P6, PT, R23, R0, PT ;  /* 0x000000001700120c */ /* 0x000fe40003fc6070 */
[----:B------:R-:W2:Y:S03]  /*17c0*/  @P3 LDS.64 R18, [R18] ;  /* 0x0000000012123984 */ /* 0x000ea60000000a00 */
[----:B------:R-:W-:Y:S01]  /*17d0*/  @P5 IMAD.IADD R5, R5, 0x1, -R0 ;  /* 0x0000000105055824 */ /* 0x000fe200078e0a00 */
[----:B------:R-:W-:Y:S02]  /*17e0*/  PLOP3.LUT P5, PT, PT, PT, PT, 0x8, 0x80 ;  /* 0x000000000080781c */ /* 0x000fe40003fae170 */
[----:B------:R-:W-:Y:S02]  /*17f0*/  @P1 PLOP3.LUT P5, PT, P6, PT, PT, 0x80, 0x8 ;  /* 0x000000000008181c */ /* 0x000fe400037af070 */
[----:B------:R-:W-:-:S11]  /*1800*/  ISETP.NE.U32.OR P6, PT, R0, RZ, !P2 ;  /* 0x000000ff0000720c */ /* 0x000fd600057c5470 */
[----:B------:R-:W-:Y:S02]  /*1810*/  @P5 IMAD.IADD R23, R23, 0x1, -R0 ;  /* 0x0000000117175824 */ /* 0x000fe400078e0a00 */
[----:B------:R-:W-:-:S03]  /*1820*/  @!P6 LOP3.LUT R5, RZ, R0, RZ, 0x33, !PT ;  /* 0x00000000ff05e212 */ /* 0x000fc600078e33ff */
[----:B------:R-:W-:Y:S02]  /*1830*/  @P1 ISETP.GE.U32.AND P5, PT, R23, R0, PT ;  /* 0x000000001700120c */ /* 0x000fe40003fa6070 */
[----:B------:R-:W-:Y:S02]  /*1840*/  PLOP3.LUT P6, PT, PT, PT, PT, 0x8, 0x80 ;  /* 0x000000000080781c */ /* 0x000fe40003fce170 */
[----:B------:R-:W-:Y:S02]  /*1850*/  @P1 PLOP3.LUT P6, PT, P5, PT, PT, 0x80, 0x8 ;  /* 0x000000000008181c */ /* 0x000fe40002fcf070 */
[----:B------:R-:W-:Y:S02]  /*1860*/  ISETP.NE.U32.OR P5, PT, R0, RZ, !P1 ;  /* 0x000000ff0000720c */ /* 0x000fe40004fa5470 */
[----:B------:R-:W-:-:S09]  /*1870*/  @P2 LEA R5, R5, UR4, 0x3 ;  /* 0x0000000405052c11 */ /* 0x000fd2000f8e18ff */
[----:B------:R-:W-:Y:S02]  /*1880*/  @P6 IMAD.IADD R23, R23, 0x1, -R0 ;  /* 0x0000000117176824 */ /* 0x000fe400078e0a00 */
[----:B------:R-:W-:-:S04]  /*1890*/  @!P5 LOP3.LUT R23, RZ, R0, RZ, 0x33, !PT ;  /* 0x00000000ff17d212 */ /* 0x000fc800078e33ff */
[----:B------:R-:W-:-:S06]  /*18a0*/  @P1 LEA R20, R23, UR4, 0x3 ;  /* 0x0000000417141c11 */ /* 0x000fcc000f8e18ff */
[----:B------:R-:W-:Y:S01]  /*18b0*/  @P1 LDS.64 R20, [R20] ;  /* 0x0000000014141984 */ /* 0x000fe20000000a00 */
[----:B------:R-:W-:Y:S02]  /*18c0*/  @!P4 IMAD.MOV.U32 R8, RZ, RZ, R10 ;  /* 0x000000ffff08c224 */ /* 0x000fe400078e000a */
[----:B------:R-:W-:Y:S02]  /*18d0*/  @!P4 IMAD.MOV.U32 R9, RZ, RZ, R11 ;  /* 0x000000ffff09c224 */ /* 0x000fe400078e000b */
[----:B------:R-:W-:Y:S01]  /*18e0*/  VIADD R25, R25, 0x4 ;  /* 0x0000000419197836 */ /* 0x000fe20000000000 */
[----:B--2---:R-:W-:Y:S01]  /*18f0*/  @P3 DFMA R6, R12, R18, R6 ;  /* 0x000000120c06322b */ /* 0x004fe20000000006 */
[----:B------:R-:W4:Y:S01]  /*1900*/  @P2 LDS.64 R18, [R5] ;  /* 0x0000000005122984 */ /* 0x000f220000000a00 */
[----:B------:R-:W-:Y:S01]  /*1910*/  @!P3 MOV R8, R12 ;  /* 0x0000000c0008b202 */ /* 0x000fe20000000f00 */
[----:B------:R-:W-:-:S05]  /*1920*/  @!P3 IMAD.MOV.U32 R9, RZ, RZ, R13 ;  /* 0x000000ffff09b224 */ /* 0x000fca00078e000d */
[----:B----4-:R-:W-:Y:S01]  /*1930*/  @P2 DFMA R6, R14, R18, R6 ;  /* 0x000000120e06222b */ /* 0x010fe20000000006 */
[----:B------:R-:W-:Y:S02]  /*1940*/  @!P2 IMAD.MOV.U32 R8, RZ, RZ, R14 ;  /* 0x000000ffff08a224 */ /* 0x000fe400078e000e */
[----:B------:R-:W-:Y:S02]  /*1950*/  @!P2 IMAD.MOV.U32 R9, RZ, RZ, R15 ;  /* 0x000000ffff09a224 */ /* 0x000fe400078e000f */
[----:B---3--:R-:W-:-:S03]  /*1960*/  @!P1 IMAD.MOV.U32 R8, RZ, RZ, R16 ;  /* 0x000000ffff089224 */ /* 0x008fc600078e0010 */
[----:B------:R-:W-:Y:S01]  /*1970*/  @P1 DFMA R6, R16, R20, R6 ;  /* 0x000000141006122b */ /* 0x000fe20000000006 */
[----:B------:R-:W-:-:S10]  /*1980*/  @!P1 IMAD.MOV.U32 R9, RZ, RZ, R17 ;  /* 0x000000ffff099224 */ /* 0x000fd400078e0011 */
.L_x_6:
[----:B------:R-:W-:Y:S05]  /*1990*/  BSYNC.RECONVERGENT B1 ;  /* 0x0000000000017941 */ /* 0x000fea0003800200 */
.L_x_5:
[----:B------:R-:W-:Y:S05]  /*19a0*/  @!P0 BRA `(.L_x_1) ;  /* 0x0000000400988947 */ /* 0x000fea0003800000 */
[----:B------:R-:W-:Y:S01]  /*19b0*/  ISETP.NE.AND P1, PT, R22, 0x1, PT ;  /* 0x000000011600780c */ /* 0x000fe20003f25270 */
[----:B------:R-:W-:Y:S01]  /*19c0*/  BSSY.RECONVERGENT B1, `(.L_x_7) ;  /* 0x0000043000017945 */ /* 0x000fe20003800200 */
[----:B------:R-:W-:-:S04]  /*19d0*/  LOP3.LUT R4, R4, 0x1, RZ, 0xc0, !PT ;  /* 0x0000000104047812 */ /* 0x000fc800078ec0ff */
[----:B------:R-:W-:-:S07]  /*19e0*/  ISETP.NE.U32.AND P0, PT, R4, 0x1, PT ;  /* 0x000000010400780c */ /* 0x000fce0003f05070 */
[----:B------:R-:W-:Y:S06]  /*19f0*/  @!P1 BRA `(.L_x_8) ;  /* 0x0000000000fc9947 */ /* 0x000fec0003800000 */
[----:B------:R-:W0:Y:S02]  /*1a00*/  LDC.64 R4, c[0x0][0x390] ;  /* 0x0000e400ff047b82 */ /* 0x000e240000000a00 */
[----:B0-----:R-:W-:-:S06]  /*1a10*/  IMAD.WIDE R16, R25, 0x4, R4 ;  /* 0x0000000419107825 */ /* 0x001fcc00078e0204 */
[----:B------:R-:W0:Y:S01]  /*1a20*/  LDC.64 R4, c[0x0][0x398] ;  /* 0x0000e600ff047b82 */ /* 0x000e220000000a00 */
[----:B------:R-:W2:Y:S04]  /*1a30*/  LDG.E R13, desc[UR6][R16.64] ;  /* 0x00000006100d7981 */ /* 0x000ea8000c1e1900 */
[----:B------:R-:W3:Y:S01]  /*1a40*/  LDG.E R15, desc[UR6][R16.64+0x4] ;  /* 0x00000406100f7981 */ /* 0x000ee2000c1e1900 */
[----:B0-----:R-:W-:-:S05]  /*1a50*/  IMAD.WIDE R20, R25, 0x8, R4 ;  /* 0x0000000819147825 */ /* 0x001fca00078e0204 */
[----:B------:R-:W4:Y:S04]  /*1a60*/  LDG.E.64 R4, desc[UR6][R20.64] ;  /* 0x0000000614047981 */ /* 0x000f28000c1e1b00 */
[----:B------:R-:W5:Y:S01]  /*1a70*/  LDG.E.64 R10, desc[UR6][R20.64+0x8] ;  /* 0x00000806140a7981 */ /* 0x000f62000c1e1b00 */
[----:B------:R-:W-:Y:S01]  /*1a80*/  PLOP3.LUT P5, PT, PT, PT, PT, 0x8, 0x80 ;  /* 0x000000000080781c */ /* 0x000fe20003fae170 */
[----:B------:R-:W-:Y:S01]  /*1a90*/  VIADD R25, R25, 0x2 ;  /* 0x0000000219197836 */ /* 0x000fe20000000000 */
[----:B------:R-:W-:Y:S02]  /*1aa0*/  PLOP3.LUT P4, PT, PT, PT, PT, 0x8, 0x80 ;  /* 0x000000000080781c */ /* 0x000fe40003f8e170 */
[-C--:B--2---:R-:W-:Y:S02]  /*1ab0*/  ISETP.NE.AND P2, PT, R13, R2.reuse, PT ;  /* 0x000000020d00720c */ /* 0x084fe40003f45270 */
[----:B---3--:R-:W-:-:S11]  /*1ac0*/  ISETP.NE.AND P1, PT, R15, R2, PT ;  /* 0x000000020f00720c */ /* 0x008fd60003f25270 */
[----:B------:R-:W0:Y:S08]  /*1ad0*/  @P2 I2F.U32.RP R12, R0 ;  /* 0x00000000000c2306 */ /* 0x000e300000209000 */
[----:B------:R-:W1:Y:S01]  /*1ae0*/  @P1 I2F.U32.RP R14, R0 ;  /* 0x00000000000e1306 */ /* 0x000e620000209000 */
[----:B----4-:R-:W-:Y:S02]  /*1af0*/  @!P2 IMAD.MOV.U32 R8, RZ, RZ, R4 ;  /* 0x000000ffff08a224 */ /* 0x010fe400078e0004 */
[----:B------:R-:W-:-:S05]  /*1b00*/  @!P2 IMAD.MOV.U32 R9, RZ, RZ, R5 ;  /* 0x000000ffff09a224 */ /* 0x000fca00078e0005 */
[----:B0-----:R-:W0:Y:S01]  /*1b10*/  @P2 MUFU.RCP R12, R12 ;  /* 0x0000000c000c2308 */ /* 0x001e220000001000 */
[----:B-----5:R-:W-:Y:S02]  /*1b20*/  @!P1 IMAD.MOV.U32 R8, RZ, RZ, R10 ;  /* 0x000000ffff089224 */ /* 0x020fe400078e000a */
[----:B------:R-:W-:-:S05]  /*1b30*/  @!P1 IMAD.MOV.U32 R9, RZ, RZ, R11 ;  /* 0x000000ffff099224 */ /* 0x000fca00078e000b */
[----:B-1----:R-:W1:Y:S01]  /*1b40*/  @P1 MUFU.RCP R14, R14 ;  /* 0x0000000e000e1308 */ /* 0x002e620000001000 */
[----:B0-----:R-:W-:-:S07]  /*1b50*/  @P2 VIADD R18, R12, 0xffffffe ;  /* 0x0ffffffe0c122836 */ /* 0x001fce0000000000 */
[----:B------:R0:W2:Y:S01]  /*1b60*/  @P2 F2I.FTZ.U32.TRUNC.NTZ R19, R18 ;  /* 0x0000001200132305 */ /* 0x0000a2000021f000 */
[----:B-1----:R-:W-:-:S07]  /*1b70*/  @P1 VIADD R16, R14, 0xffffffe ;  /* 0x0ffffffe0e101836 */ /* 0x002fce0000000000 */
[----:B------:R1:W3:Y:S01]  /*1b80*/  @P1 F2I.FTZ.U32.TRUNC.NTZ R17, R16 ;  /* 0x0000001000111305 */ /* 0x0002e2000021f000 */
[----:B0-----:R-:W-:Y:S02]  /*1b90*/  @P2 IMAD.MOV.U32 R18, RZ, RZ, RZ ;  /* 0x000000ffff122224 */ /* 0x001fe400078e00ff */
[----:B--2---:R-:W-:Y:S01]  /*1ba0*/  IMAD.MOV R21, RZ, RZ, -R19 ;  /* 0x000000ffff157224 */ /* 0x004fe200078e0a13 */
[----:B-1----:R-:W-:-:S03]  /*1bb0*/  @P1 MOV R16, RZ ;  /* 0x000000ff00101202 */ /* 0x002fc60000000f00 */
[----:B------:R-:W-:-:S04]  /*1bc0*/  @P2 IMAD R21, R21, R0, RZ ;  /* 0x0000000015152224 */ /* 0x000fc800078e02ff */
[----:B------:R-:W-:-:S04]  /*1bd0*/  @P2 IMAD.HI.U32 R12, R19, R21, R18 ;  /* 0x00000015130c2227 */ /* 0x000fc800078e0012 */
[----:B---3--:R-:W-:Y:S02]  /*1be0*/  IMAD.MOV R23, RZ, RZ, -R17 ;  /* 0x000000ffff177224 */ /* 0x008fe400078e0a11 */
[----:B------:R-:W-:-:S04]  /*1bf0*/  @P2 IMAD.HI.U32 R12, R12, R13, RZ ;  /* 0x0000000d0c0c2227 */ /* 0x000fc800078e00ff */
[----:B------:R-:W-:Y:S02]  /*1c00*/  @P1 IMAD R19, R23, R0, RZ ;  /* 0x0000000017131224 */ /* 0x000fe400078e02ff */
[----:B------:R-:W-:Y:S02]  /*1c10*/  @P2 IMAD.MOV R14, RZ, RZ, -R12 ;  /* 0x000000ffff0e2224 */ /* 0x000fe400078e0a0c */
[----:B------:R-:W-:-:S04]  /*1c20*/  @P1 IMAD.HI.U32 R16, R17, R19, R16 ;  /* 0x0000001311101227 */ /* 0x000fc800078e0010 */
[----:B------:R-:W-:Y:S02]  /*1c30*/  @P2 IMAD R13, R0, R14, R13 ;  /* 0x0000000e000d2224 */ /* 0x000fe400078e020d */
[----:B------:R-:W-:-:S03]  /*1c40*/  @P1 IMAD.HI.U32 R12, R16, R15, RZ ;  /* 0x0000000f100c1227 */ /* 0x000fc600078e00ff */
[----:B------:R-:W-:Y:S01]  /*1c50*/  @P2 ISETP.GE.U32.AND P3, PT, R13, R0, PT ;  /* 0x000000000d00220c */ /* 0x000fe20003f66070 */
[----:B------:R-:W-:-:S03]  /*1c60*/  @P1 IMAD.MOV R12, RZ, RZ, -R12 ;  /* 0x000000ffff0c1224 */ /* 0x000fc600078e0a0c */
[----:B------:R-:W-:Y:S01]  /*1c70*/  @P2 PLOP3.LUT P5, PT, P3, PT, PT, 0x80, 0x8 ;  /* 0x000000000008281c */ /* 0x000fe20001faf070 */
[----:B------:R-:W-:-:S05]  /*1c80*/  @P1 IMAD R15, R0, R12, R15 ;  /* 0x0000000c000f1224 */ /* 0x000fca00078e020f */
[----:B------:R-:W-:-:S04]  /*1c90*/  @P1 ISETP.GE.U32.AND P3, PT, R15, R0, PT ;  /* 0x000000000f00120c */ /* 0x000fc80003f66070 */
[----:B------:R-:W-:Y:S02]  /*1ca0*/  @P1 PLOP3.LUT P4, PT, P3, PT, PT, 0x80, 0x8 ;  /* 0x000000000008181c */ /* 0x000fe40001f8f070 */
[----:B------:R-:W-:Y:S01]  /*1cb0*/  PLOP3.LUT P3, PT, PT, PT, PT, 0x8, 0x80 ;  /* 0x000000000080781c */ /* 0x000fe20003f6e170 */
[----:B------:R-:W-:-:S05]  /*1cc0*/  @P5 IMAD.IADD R13, R13, 0x1, -R0 ;  /* 0x000000010d0d5824 */ /* 0x000fca00078e0a00 */
[----:B------:R-:W-:-:S04]  /*1cd0*/  @P2 ISETP.GE.U32.AND P5, PT, R13, R0, PT ;  /* 0x000000000d00220c */ /* 0x000fc80003fa6070 */
[----:B------:R-:W-:Y:S01]  /*1ce0*/  @P2 PLOP3.LUT P3, PT, P5, PT, PT, 0x80, 0x8 ;  /* 0x000000000008281c */ /* 0x000fe20002f6f070 */
[----:B------:R-:W-:Y:S01]  /*1cf0*/  @P4 IMAD.IADD R15, R15, 0x1, -R0 ;  /* 0x000000010f0f4824 */ /* 0x000fe200078e0a00 */
[----:B------:R-:W-:Y:S02]  /*1d00*/  ISETP.NE.U32.OR P5, PT, R0, RZ, !P2 ;  /* 0x000000ff0000720c */ /* 0x000fe400057a5470 */
[----:B------:R-:W-:Y:S02]  /*1d10*/  PLOP3.LUT P4, PT, PT, PT, PT, 0x8, 0x80 ;  /* 0x000000000080781c */ /* 0x000fe40003f8e170 */
[----:B------:R-:W-:-:S04]  /*1d20*/  @P1 ISETP.GE.U32.AND P6, PT, R15, R0, PT ;  /* 0x000000000f00120c */ /* 0x000fc80003fc6070 */
[----:B------:R-:W-:-:S03]  /*1d30*/  @P1 PLOP3.LUT P4, PT, P6, PT, PT, 0x80, 0x8 ;  /* 0x000000000008181c */ /* 0x000fc6000378f070 */
[----:B------:R-:W-:Y:S01]  /*1d40*/  @P3 IMAD.IADD R13, R13, 0x1, -R0 ;  /* 0x000000010d0d3824 */ /* 0x000fe200078e0a00 */
[----:B------:R-:W-:Y:S02]  /*1d50*/  ISETP.NE.U32.OR P3, PT, R0, RZ, !P1 ;  /* 0x000000ff0000720c */ /* 0x000fe40004f65470 */
[----:B------:R-:W-:-:S04]  /*1d60*/  @!P5 LOP3.LUT R13, RZ, R0, RZ, 0x33, !PT ;  /* 0x00000000ff0dd212 */ /* 0x000fc800078e33ff */
[----:B------:R-:W-:-:S03]  /*1d70*/  @P2 LEA R13, R13, UR4, 0x3 ;  /* 0x000000040d0d2c11 */ /* 0x000fc6000f8e18ff */
[----:B------:R-:W-:-:S03]  /*1d80*/  @P4 IMAD.IADD R15, R15, 0x1, -R0 ;  /* 0x000000010f0f4824 */ /* 0x000fc600078e0a00 */
[----:B------:R-:W0:Y:S01]  /*1d90*/  @P2 LDS.64 R12, [R13] ;  /* 0x000000000d0c2984 */ /* 0x000e220000000a00 */
[----:B------:R-:W-:-:S04]  /*1da0*/  @!P3 LOP3.LUT R15, RZ, R0, RZ, 0x33, !PT ;  /* 0x00000000ff0fb212 */ /* 0x000fc800078e33ff */
[----:B------:R-:W-:-:S06]  /*1db0*/  @P1 LEA R15, R15, UR4, 0x3 ;  /* 0x000000040f0f1c11 */ /* 0x000fcc000f8e18ff */
[----:B------:R-:W1:Y:S01]  /*1dc0*/  @P1 LDS.64 R14, [R15] ;  /* 0x000000000f0e1984 */ /* 0x000e620000000a00 */
[----:B0-----:R-:W-:-:S08]  /*1dd0*/  @P2 DFMA R6, R4, R12, R6 ;  /* 0x0000000c0406222b */ /* 0x001fd00000000006 */
[----:B-1----:R-:W-:-:S11]  /*1de0*/  @P1 DFMA R6, R10, R14, R6 ;  /* 0x0000000e0a06122b */ /* 0x002fd60000000006 */
.L_x_8:
[----:B------:R-:W-:Y:S05]  /*1df0*/  BSYNC.RECONVERGENT B1 ;  /* 0x0000000000017941 */ /* 0x000fea0003800200 */
.L_x_7:
[----:B------:R-:W-:Y:S05]  /*1e00*/  @P0 BRA `(.L_x_1) ;  /* 0x0000000000800947 */ /* 0x000fea0003800000 */
[----:B------:R-:W0:Y:S02]  /*1e10*/  LDC.64 R4, c[0x0][0x390] ;  /* 0x0000e400ff047b82 */ /* 0x000e240000000a00 */
[----:B0-----:R-:W-:-:S05]  /*1e20*/  IMAD.WIDE R4, R25, 0x4, R4 ;  /* 0x0000000419047825 */ /* 0x001fca00078e0204 */
[----:B------:R-:W2:Y:S02]  /*1e30*/  LDG.E R13, desc[UR6][R4.64] ;  /* 0x00000006040d7981 */ /* 0x000ea4000c1e1900 */
[----:B--2---:R-:W-:-:S13]  /*1e40*/  ISETP.NE.AND P0, PT, R13, R2, PT ;  /* 0x000000020d00720c */ /* 0x004fda0003f05270 */
[----:B------:R-:W-:Y:S05]  /*1e50*/  @!P0 BRA `(.L_x_9) ;  /* 0x0000000000608947 */ /* 0x000fea0003800000 */
[----:B------:R-:W0:Y:S02]  /*1e60*/  LDC.64 R4, c[0x0][0x398] ;  /* 0x0000e600ff047b82 */ /* 0x000e240000000a00 */
[----:B0-----:R-:W-:-:S06]  /*1e70*/  IMAD.WIDE R4, R25, 0x8, R4 ;  /* 0x0000000819047825 */ /* 0x001fcc00078e0204 */
[----:B------:R-:W2:Y:S01]  /*1e80*/  LDG.E.64 R4, desc[UR6][R4.64] ;  /* 0x0000000604047981 */ /* 0x000ea2000c1e1b00 */
[----:B------:R-:W0:Y:S01]  /*1e90*/  I2F.U32.RP R12, R0 ;  /* 0x00000000000c7306 */ /* 0x000e220000209000 */
[----:B------:R-:W-:Y:S01]  /*1ea0*/  IMAD.MOV.U32 R10, RZ, RZ, RZ ;  /* 0x000000ffff0a7224 */ /* 0x000fe200078e00ff */
[----:B------:R-:W-:-:S06]  /*1eb0*/  ISETP.NE.U32.AND P1, PT, R0, RZ, PT ;  /* 0x000000ff0000720c */ /* 0x000fcc0003f25070 */
[----:B0-----:R-:W0:Y:S02]  /*1ec0*/  MUFU.RCP R12, R12 ;  /* 0x0000000c000c7308 */ /* 0x001e240000001000 */
[----:B0-----:R-:W-:-:S06]  /*1ed0*/  IADD3 R14, PT, PT, R12, 0xffffffe, RZ ;  /* 0x0ffffffe0c0e7810 */ /* 0x001fcc0007ffe0ff */
[----:B------:R-:W0:Y:S02]  /*1ee0*/  F2I.FTZ.U32.TRUNC.NTZ R11, R14 ;  /* 0x0000000e000b7305 */ /* 0x000e24000021f000 */
[----:B0-----:R-:W-:-:S04]  /*1ef0*/  IMAD.MOV R15, RZ, RZ, -R11 ;  /* 0x000000ffff0f7224 */ /* 0x001fc800078e0a0b */
[----:B------:R-:W-:-:S04]  /*1f00*/  IMAD R15, R15, R0, RZ ;  /* 0x000000000f0f7224 */ /* 0x000fc800078e02ff */
[----:B------:R-:W-:-:S06]  /*1f10*/  IMAD.HI.U32 R10, R11, R15, R10 ;  /* 0x0000000f0b0a7227 */ /* 0x000fcc00078e000a */
[----:B------:R-:W-:-:S04]  /*1f20*/  IMAD.HI.U32 R10, R10, R13, RZ ;  /* 0x0000000d0a0a7227 */ /* 0x000fc800078e00ff */
[----:B------:R-:W-:-:S04]  /*1f30*/  IMAD.MOV R11, RZ, RZ, -R10 ;  /* 0x000000ffff0b7224 */ /* 0x000fc800078e0a0a */
[----:B------:R-:W-:-:S05]  /*1f40*/  IMAD R11, R0, R11, R13 ;  /* 0x0000000b000b7224 */ /* 0x000fca00078e020d */
[----:B------:R-:W-:-:S13]  /*1f50*/  ISETP.GE.U32.AND P0, PT, R11, R0, PT ;  /* 0x000000000b00720c */ /* 0x000fda0003f06070 */
[----:B------:R-:W-:-:S05]  /*1f60*/  @P0 IMAD.IADD R11, R11, 0x1, -R0 ;  /* 0x000000010b0b0824 */ /* 0x000fca00078e0a00 */
[----:B------:R-:W-:-:S13]  /*1f70*/  ISETP.GE.U32.AND P0, PT, R11, R0, PT ;  /* 0x000000000b00720c */ /* 0x000fda0003f06070 */
[----:B------:R-:W-:Y:S01]  /*1f80*/  @P0 IMAD.IADD R11, R11, 0x1, -R0 ;  /* 0x000000010b0b0824 */ /* 0x000fe200078e0a00 */
[----:B------:R-:W-:-:S04]  /*1f90*/  @!P1 LOP3.LUT R11, RZ, R0, RZ, 0x33, !PT ;  /* 0x00000000ff0b9212 */ /* 0x000fc800078e33ff */
[----:B------:R-:W-:-:S06]  /*1fa0*/  LEA R11, R11, UR4, 0x3 ;  /* 0x000000040b0b7c11 */ /* 0x000fcc000f8e18ff */
[----:B------:R-:W2:Y:S02]  /*1fb0*/  LDS.64 R10, [R11] ;  /* 0x000000000b0a7984 */ /* 0x000ea40000000a00 */
[----:B--2---:R-:W-:Y:S01]  /*1fc0*/  DFMA R6, R4, R10, R6 ;  /* 0x0000000a0406722b */ /* 0x004fe20000000006 */
[----:B------:R-:W-:Y:S10]  /*1fd0*/  BRA `(.L_x_1) ;  /* 0x00000000000c7947 */ /* 0x000ff40003800000 */
.L_x_9:
[----:B------:R-:W0:Y:S02]  /*1fe0*/  LDC.64 R4, c[0x0][0x398] ;  /* 0x0000e600ff047b82 */ /* 0x000e240000000a00 */
[----:B0-----:R-:W-:-:S05]  /*1ff0*/  IMAD.WIDE R4, R25, 0x8, R4 ;  /* 0x0000000819047825 */ /* 0x001fca00078e0204 */
[----:B------:R0:W5:Y:S02]  /*2000*/  LDG.E.64 R8, desc[UR6][R4.64] ;  /* 0x0000000604087981 */ /* 0x000164000c1e1b00 */
.L_x_1:
[----:B------:R-:W-:Y:S05]  /*2010*/  BSYNC.RECONVERGENT B0 ;  /* 0x0000000000007941 */ /* 0x000fea0003800200 */
.L_x_0:
[----:B-----5:R-:W-:Y:S01]  /*2020*/  DSETP.NEU.AND P0, PT, R8, RZ, PT ;  /* 0x000000ff0800722a */ /* 0x020fe20003f0d000 */
[----:B------:R-:W-:-:S13]  /*2030*/  BSSY.RECONVERGENT B0, `(.L_x_10) ;  /* 0x0000020000007945 */ /* 0x000fda0003800200 */
[----:B------:R-:W-:Y:S05]  /*2040*/  @!P0 BRA `(.L_x_11) ;  /* 0x0000000000788947 */ /* 0x000fea0003800000 */
[----:B0-----:R-:W0:Y:S02]  /*2050*/  LDC.64 R4, c[0x0][0x3a0] ;  /* 0x0000e800ff047b82 */ /* 0x001e240000000a00 */
[----:B0-----:R-:W-:-:S06]  /*2060*/  IMAD.WIDE R4, R2, 0x8, R4 ;  /* 0x0000000802047825 */ /* 0x001fcc00078e0204 */
[----:B------:R-:W2:Y:S01]  /*2070*/  LDG.E.64 R4, desc[UR6][R4.64] ;  /* 0x0000000604047981 */ /* 0x000ea2000c1e1b00 */
[----:B------:R-:W0:Y:S01]  /*2080*/  MUFU.RCP64H R11, R9 ;  /* 0x00000009000b7308 */ /* 0x000e220000001800 */
[----:B------:R-:W-:Y:S01]  /*2090*/  IMAD.MOV.U32 R10, RZ, RZ, 0x1 ;  /* 0x00000001ff0a7424 */ /* 0x000fe200078e00ff */
[----:B------:R-:W-:Y:S05]  /*20a0*/  BSSY.RECONVERGENT B1, `(.L_x_12) ;  /* 0x0000014000017945 */ /* 0x000fea0003800200 */
[----:B0-----:R-:W-:-:S08]  /*20b0*/  DFMA R12, R10, -R8, 1 ;  /* 0x3ff000000a0c742b */ /* 0x001fd00000000808 */
[----:B------:R-:W-:-:S08]  /*20c0*/  DFMA R12, R12, R12, R12 ;  /* 0x0000000c0c0c722b */ /* 0x000fd0000000000c */
[----:B------:R-:W-:-:S08]  /*20d0*/  DFMA R12, R10, R12, R10 ;  /* 0x0000000c0a0c722b */ /* 0x000fd0000000000a */
[----:B------:R-:W-:-:S08]  /*20e0*/  DFMA R14, R12, -R8, 1 ;  /* 0x3ff000000c0e742b */ /* 0x000fd00000000808 */
[----:B------:R-:W-:Y:S02]  /*20f0*/  DFMA R14, R12, R14, R12 ;  /* 0x0000000e0c0e722b */ /* 0x000fe4000000000c */
[----:B--2---:R-:W-:-:S08]  /*2100*/  DADD R10, R4, -R6 ;  /* 0x00000000040a7229 */ /* 0x004fd00000000806 */
[----:B------:R-:W-:Y:S02]  /*2110*/  DMUL R6, R10, R14 ;  /* 0x0000000e0a067228 */ /* 0x000fe40000000000 */
[----:B------:R-:W-:-:S06]  /*2120*/  FSETP.GEU.AND P1, PT, |R11|, 6.5827683646048100446e-37, PT ;  /* 0x036000000b00780b */ /* 0x000fcc0003f2e200 */
[----:B------:R-:W-:-:S08]  /*2130*/  DFMA R12, R6, -R8, R10 ;  /* 0x80000008060c722b */ /* 0x000fd0000000000a */
[----:B------:R-:W-:-:S10]  /*2140*/  DFMA R4, R14, R12, R6 ;  /* 0x0000000c0e04722b */ /* 0x000fd40000000006 */
[----:B------:R-:W-:-:S05]  /*2150*/  FFMA R0, RZ, R9, R5 ;  /* 0x00000009ff007223 */ /* 0x000fca0000000005 */
[----:B------:R-:W-:-:S13]  /*2160*/  FSETP.GT.AND P0, PT, |R0|, 1.469367938527859385e-39, PT ;  /* 0x001000000000780b */ /* 0x000fda0003f04200 */
[----:B------:R-:W-:Y:S05]  /*2170*/  @P0 BRA P1, `(.L_x_13) ;  /* 0x0000000000180947 */ /* 0x000fea0000800000 */
[----:B------:R-:W-:Y:S01]  /*2180*/  IMAD.MOV.U32 R6, RZ, RZ, R8 ;  /* 0x000000ffff067224 */ /* 0x000fe200078e0008 */
[----:B------:R-:W-:Y:S01]  /*2190*/  MOV R0, 0x21c0 ;  /* 0x000021c000007802 */ /* 0x000fe20000000f00 */
[----:B------:R-:W-:-:S07]  /*21a0*/  IMAD.MOV.U32 R7, RZ, RZ, R9 ;  /* 0x000000ffff077224 */ /* 0x000fce00078e0009 */
[----:B------:R-:W-:Y:S05]  /*21b0*/  CALL.REL.NOINC `($__internal_0_$__cuda_sm20_div_rn_f64_full) ;  /* 0x0000000000287944 */ /* 0x000fea0003c00000 */
[----:B------:R-:W-:Y:S02]  /*21c0*/  IMAD.MOV.U32 R4, RZ, RZ, R12 ;  /* 0x000000ffff047224 */ /* 0x000fe400078e000c */
[----:B------:R-:W-:-:S07]  /*21d0*/  IMAD.MOV.U32 R5, RZ, RZ, R13 ;  /* 0x000000ffff057224 */ /* 0x000fce00078e000d */
.L_x_13:
[----:B------:R-:W-:Y:S05]  /*21e0*/  BSYNC.RECONVERGENT B1 ;  /* 0x0000000000017941 */ /* 0x000fea0003800200 */
.L_x_12:
[----:B------:R-:W0:Y:S01]  /*21f0*/  LDC.64 R6, c[0x0][0x3b0] ;  /* 0x0000ec00ff067b82 */ /* 0x000e220000000a00 */
[----:B------:R1:W-:Y:S01]  /*2200*/  STS.64 [R3], R4 ;  /* 0x0000000403007388 */ /* 0x0003e20000000a00 */
[----:B0-----:R-:W-:-:S05]  /*2210*/  IMAD.WIDE R6, R2, 0x8, R6 ;  /* 0x0000000802067825 */ /* 0x001fca00078e0206 */
[----:B------:R1:W-:Y:S02]  /*2220*/  STG.E.64 desc[UR6][R6.64], R4 ;  /* 0x0000000406007986 */ /* 0x0003e4000c101b06 */
.L_x_11:
[----:B------:R-:W-:Y:S05]  /*2230*/  BSYNC.RECONVERGENT B0 ;  /* 0x0000000000007941 */ /* 0x000fea0003800200 */
.L_x_10:
[----:B------:R-:W-:Y:S06]  /*2240*/  BAR.SYNC.DEFER_BLOCKING 0x0 ;  /* 0x0000000000007b1d */ /* 0x000fec0000010000 */
[----:B------:R-:W-:Y:S05]  /*2250*/  EXIT ;  /* 0x000000000000794d */ /* 0x000fea0003800000 */
        .weak           $__internal_0_$__cuda_sm20_div_rn_f64_full
        .type           $__internal_0_$__cuda_sm20_div_rn_f64_full,@function
        .size           $__internal_0_$__cuda_sm20_div_rn_f64_full,(.L_x_102 - $__internal_0_$__cuda_sm20_div_rn_f64_full)
$__internal_0_$__cuda_sm20_div_rn_f64_full:
[C---:B------:R-:W-:Y:S01]  /*2260*/  FSETP.GEU.AND P0, PT, |R7|.reuse, 1.469367938527859385e-39, PT ;  /* 0x001000000700780b */ /* 0x040fe20003f0e200 */
[----:B------:R-:W-:Y:S01]  /*2270*/  BSSY.RECONVERGENT B2, `(.L_x_14) ;  /* 0x0000057000027945 */ /* 0x000fe20003800200 */
[----:B------:R-:W-:Y:S02]  /*2280*/  LOP3.LUT R4, R7, 0x800fffff, RZ, 0xc0, !PT ;  /* 0x800fffff07047812 */ /* 0x000fe400078ec0ff */
[C---:B------:R-:W-:Y:S02]  /*2290*/  FSETP.GEU.AND P2, PT, |R11|.reuse, 1.469367938527859385e-39, PT ;  /* 0x001000000b00780b */ /* 0x040fe40003f4e200 */
[----:B------:R-:W-:Y:S01]  /*22a0*/  LOP3.LUT R5, R4, 0x3ff00000, RZ, 0xfc, !PT ;  /* 0x3ff0000004057812 */ /* 0x000fe200078efcff */
[----:B------:R-:W-:Y:S01]  /*22b0*/  IMAD.MOV.U32 R4, RZ, RZ, R6 ;  /* 0x000000ffff047224 */ /* 0x000fe200078e0006 */
[----:B------:R-:W-:Y:S02]  /*22c0*/  MOV R16, 0x1 ;  /* 0x0000000100107802 */ /* 0x000fe40000000f00 */
[----:B------:R-:W-:-:S02]  /*22d0*/  LOP3.LUT R12, R11, 0x7ff00000, RZ, 0xc0, !PT ;  /* 0x7ff000000b0c7812 */ /* 0x000fc400078ec0ff */
[----:B------:R-:W-:Y:S01]  /*22e0*/  LOP3.LUT R15, R7, 0x7ff00000, RZ, 0xc0, !PT ;  /* 0x7ff00000070f7812 */ /* 0x000fe200078ec0ff */
[----:B------:R-:W-:-:S03]  /*22f0*/  @!P0 DMUL R4, R6, 8.98846567431157953865e+307 ;  /* 0x7fe0000006048828 */ /* 0x000fc60000000000 */
[C---:B------:R-:W-:Y:S01]  /*2300*/  ISETP.GE.U32.AND P1, PT, R12.reuse, R15, PT ;  /* 0x0000000f0c00720c */ /* 0x040fe20003f26070 */
[----:B------:R-:W-:Y:S01]  /*2310*/  @!P2 IMAD.MOV.U32 R18, RZ, RZ, RZ ;  /* 0x000000ffff12a224 */ /* 0x000fe200078e00ff */
[----:B------:R-:W-:Y:S01]  /*2320*/  @!P2 LOP3.LUT R13, R7, 0x7ff00000, RZ, 0xc0, !PT ;  /* 0x7ff00000070da812 */ /* 0x000fe200078ec0ff */
[----:B------:R-:W0:Y:S03]  /*2330*/  MUFU.RCP64H R17, R5 ;  /* 0x0000000500117308 */ /* 0x000e260000001800 */
[----:B------:R-:W-:Y:S01]  /*2340*/  @!P2 ISETP.GE.U32.AND P3, PT, R12, R13, PT ;  /* 0x0000000d0c00a20c */ /* 0x000fe20003f66070 */
[----:B------:R-:W-:-:S05]  /*2350*/  IMAD.MOV.U32 R13, RZ, RZ, 0x1ca00000 ;  /* 0x1ca00000ff0d7424 */ /* 0x000fca00078e00ff */
[----:B------:R-:W-:-:S04]  /*2360*/  @!P2 SEL R19, R13, 0x63400000, !P3 ;  /* 0x634000000d13a807 */ /* 0x000fc80005800000 */
[----:B------:R-:W-:Y:S01]  /*2370*/  @!P2 LOP3.LUT R19, R19, 0x80000000, R11, 0xf8, !PT ;  /* 0x800000001313a812 */ /* 0x000fe200078ef80b */
[----:B0-----:R-:W-:-:S03]  /*2380*/  DFMA R8, R16, -R4, 1 ;  /* 0x3ff000001008742b */ /* 0x001fc60000000804 */
[----:B------:R-:W-:-:S05]  /*2390*/  @!P2 LOP3.LUT R19, R19, 0x100000, RZ, 0xfc, !PT ;  /* 0x001000001313a812 */ /* 0x000fca00078efcff */
[----:B------:R-:W-:-:S08]  /*23a0*/  DFMA R8, R8, R8, R8 ;  /* 0x000000080808722b */ /* 0x000fd00000000008 */
[----:B------:R-:W-:Y:S01]  /*23b0*/  DFMA R16, R16, R8, R16 ;  /* 0x000000081010722b */ /* 0x000fe20000000010 */
[----:B------:R-:W-:Y:S01]  /*23c0*/  SEL R9, R13, 0x63400000, !P1 ;  /* 0x634000000d097807 */ /* 0x000fe20004800000 */
[----:B------:R-:W-:-:S03]  /*23d0*/  IMAD.MOV.U32 R8, RZ, RZ, R10 ;  /* 0x000000ffff087224 */ /* 0x000fc600078e000a */
[----:B------:R-:W-:-:S03]  /*23e0*/  LOP3.LUT R9, R9, 0x800fffff, R11, 0xf8, !PT ;  /* 0x800fffff09097812 */ /* 0x000fc600078ef80b */
[----:B------:R-:W-:-:S03]  /*23f0*/  DFMA R20, R16, -R4, 1 ;  /* 0x3ff000001014742b */ /* 0x000fc60000000804 */
[----:B------:R-:W-:-:S05]  /*2400*/  @!P2 DFMA R8, R8, 2, -R18 ;  /* 0x400000000808a82b */ /* 0x000fca0000000812 */
[----:B------:R-:W-:Y:S01]  /*2410*/  DFMA R16, R16, R20, R16 ;  /* 0x000000141010722b */ /* 0x000fe20000000010 */
[----:B------:R-:W-:Y:S02]  /*2420*/  IMAD.MOV.U32 R21, RZ, RZ, R12 ;  /* 0x000000ffff157224 */ /* 0x000fe400078e000c */
[----:B------:R-:W-:Y:S01]  /*2430*/  IMAD.MOV.U32 R20, RZ, RZ, R15 ;  /* 0x000000ffff147224 */ /* 0x000fe200078e000f */
[----:B------:R-:W-:Y:S02]  /*2440*/  @!P0 LOP3.LUT R20, R5, 0x7ff00000, RZ, 0xc0, !PT ;  /* 0x7ff0000005148812 */ /* 0x000fe400078ec0ff */
[----:B------:R-:W-:Y:S02]  /*2450*/  @!P2 LOP3.LUT R21, R9, 0x7ff00000, RZ, 0xc0, !PT ;  /* 0x7ff000000915a812 */ /* 0x000fe400078ec0ff */
[----:B------:R-:W-:Y:S01]  /*2460*/  DMUL R18, R16, R8 ;  /* 0x0000000810127228 */ /* 0x000fe20000000000 */
[----:B------:R-:W-:Y:S02]  /*2470*/  VIADD R23, R20, 0xffffffff ;  /* 0xffffffff14177836 */ /* 0x000fe40000000000 */
[----:B------:R-:W-:-:S05]  /*2480*/  VIADD R22, R21, 0xffffffff ;  /* 0xffffffff15167836 */ /* 0x000fca0000000000 */
[----:B------:R-:W-:Y:S01]  /*2490*/  DFMA R14, R18, -R4, R8 ;  /* 0x80000004120e722b */ /* 0x000fe20000000008 */
[----:B------:R-:W-:-:S04]  /*24a0*/  ISETP.GT.U32.AND P0, PT, R22, 0x7feffffe, PT ;  /* 0x7feffffe1600780c */ /* 0x000fc80003f04070 */
[----:B------:R-:W-:-:S03]  /*24b0*/  ISETP.GT.U32.OR P0, PT, R23, 0x7feffffe, P0 ;  /* 0x7feffffe1700780c */ /* 0x000fc60000704470 */
[----:B------:R-:W-:-:S10]  /*24c0*/  DFMA R14, R16, R14, R18 ;  /* 0x0000000e100e722b */ /* 0x000fd40000000012 */
[----:B------:R-:W-:Y:S05]  /*24d0*/  @P0 BRA `(.L_x_15) ;  /* 0x00000000006c0947 */ /* 0x000fea0003800000 */
[----:B------:R-:W-:-:S04]  /*24e0*/  LOP3.LUT R11, R7, 0x7ff00000, RZ, 0xc0, !PT ;  /* 0x7ff00000070b7812 */ /* 0x000fc800078ec0ff */
[CC--:B------:R-:W-:Y:S02]  /*24f0*/  VIADDMNMX R10, R12.reuse, -R11.reuse, 0xb9600000, !PT ;  /* 0xb96000000c0a7446 */ /* 0x0c0fe4000780090b */
[----:B------:R-:W-:Y:S02]  /*2500*/  ISETP.GE.U32.AND P0, PT, R12, R11, PT ;  /* 0x0000000b0c00720c */ /* 0x000fe40003f06070 */
[----:B------:R-:W-:Y:S02]  /*2510*/  VIMNMX R10, PT, PT, R10, 0x46a00000, PT ;  /* 0x46a000000a0a7848 */ /* 0x000fe40003fe0100 */
[----:B------:R-:W-:-:S05]  /*2520*/  SEL R13, R13, 0x63400000, !P0 ;  /* 0x634000000d0d7807 */ /* 0x000fca0004000000 */
[----:B------:R-:W-:Y:S02]  /*2530*/  IMAD.IADD R16, R10, 0x1, -R13 ;  /* 0x000000010a107824 */ /* 0x000fe400078e0a0d */
[----:B------:R-:W-:Y:S02]  /*2540*/  IMAD.MOV.U32 R10, RZ, RZ, RZ ;  /* 0x000000ffff0a7224 */ /* 0x000fe400078e00ff */
[----:B------:R-:W-:-:S06]  /*2550*/  VIADD R11, R16, 0x7fe00000 ;  /* 0x7fe00000100b7836 */ /* 0x000fcc0000000000 */
[----:B------:R-:W-:-:S10]  /*2560*/  DMUL R12, R14, R10 ;  /* 0x0000000a0e0c7228 */ /* 0x000fd40000000000 */
[----:B------:R-:W-:-:S13]  /*2570*/  FSETP.GTU.AND P0, PT, |R13|, 1.469367938527859385e-39, PT ;  /* 0x001000000d00780b */ /* 0x000fda0003f0c200 */
[----:B------:R-:W-:Y:S05]  /*2580*/  @P0 BRA `(.L_x_16) ;  /* 0x0000000000940947 */ /* 0x000fea0003800000 */
[----:B------:R-:W-:Y:S01]  /*2590*/  DFMA R4, R14, -R4, R8 ;  /* 0x800000040e04722b */ /* 0x000fe20000000008 */
[----:B------:R-:W-:-:S09]  /*25a0*/  IMAD.MOV.U32 R10, RZ, RZ, RZ ;  /* 0x000000ffff0a7224 */ /* 0x000fd200078e00ff */
[C---:B------:R-:W-:Y:S02]  /*25b0*/  FSETP.NEU.AND P0, PT, R5.reuse, RZ, PT ;  /* 0x000000ff0500720b */ /* 0x040fe40003f0d000 */
[----:B------:R-:W-:-:S04]  /*25c0*/  LOP3.LUT R7, R5, 0x80000000, R7, 0x48, !PT ;  /* 0x8000000005077812 */ /* 0x000fc800078e4807 */
[----:B------:R-:W-:-:S07]  /*25d0*/  LOP3.LUT R11, R7, R11, RZ, 0xfc, !PT ;  /* 0x0000000b070b7212 */ /* 0x000fce00078efcff */
[----:B------:R-:W-:Y:S05]  /*25e0*/  @!P0 BRA `(.L_x_16) ;  /* 0x00000000007c8947 */ /* 0x000fea0003800000 */
[----:B------:R-:W-:Y:S01]  /*25f0*/  IADD3 R5, PT, PT, -R16, RZ, RZ ;  /* 0x000000ff10057210 */ /* 0x000fe20007ffe1ff */
[----:B------:R-:W-:Y:S01]  /*2600*/  IMAD.MOV.U32 R4, RZ, RZ, RZ ;  /* 0x000000ffff047224 */ /* 0x000fe200078e00ff */
[----:B------:R-:W-:-:S05]  /*2610*/  DMUL.RP R10, R14, R10 ;  /* 0x0000000a0e0a7228 */ /* 0x000fca0000008000 */
[----:B------:R-:W-:-:S05]  /*2620*/  DFMA R4, R12, -R4, R14 ;  /* 0x800000040c04722b */ /* 0x000fca000000000e */
[----:B------:R-:W-:Y:S02]  /*2630*/  LOP3.LUT R7, R11, R7, RZ, 0x3c, !PT ;  /* 0x000000070b077212 */ /* 0x000fe400078e3cff */
[----:B------:R-:W-:-:S04]  /*2640*/  IADD3 R4, PT, PT, -R16, -0x43300000, RZ ;  /* 0xbcd0000010047810 */ /* 0x000fc80007ffe1ff */
[----:B------:R-:W-:-:S04]  /*2650*/  FSETP.NEU.AND P0, PT, |R5|, R4, PT ;  /* 0x000000040500720b */ /* 0x000fc80003f0d200 */
[----:B------:R-:W-:Y:S02]  /*2660*/  FSEL R12, R10, R12, !P0 ;  /* 0x0000000c0a0c7208 */ /* 0x000fe40004000000 */
[----:B------:R-:W-:Y:S01]  /*2670*/  FSEL R13, R7, R13, !P0 ;  /* 0x0000000d070d7208 */ /* 0x000fe20004000000 */
[----:B------:R-:W-:Y:S06]  /*2680*/  BRA `(.L_x_16) ;  /* 0x0000000000547947 */ /* 0x000fec0003800000 */
.L_x_15:
[----:B------:R-:W-:-:S14]  /*2690*/  DSETP.NAN.AND P0, PT, R10, R10, PT ;  /* 0x0000000a0a00722a */ /* 0x000fdc0003f08000 */
[----:B------:R-:W-:Y:S05]  /*26a0*/  @P0 BRA `(.L_x_17) ;  /* 0x0000000000440947 */ /* 0x000fea0003800000 */
[----:B------:R-:W-:-:S14]  /*26b0*/  DSETP.NAN.AND P0, PT, R6, R6, PT ;  /* 0x000000060600722a */ /* 0x000fdc0003f08000 */
[----:B------:R-:W-:Y:S05]  /*26c0*/  @P0 BRA `(.L_x_18) ;  /* 0x0000000000300947 */ /* 0x000fea0003800000 */
[----:B------:R-:W-:Y:S01]  /*26d0*/  ISETP.NE.AND P0, PT, R21, R20, PT ;  /* 0x000000141500720c */ /* 0x000fe20003f05270 */
[----:B------:R-:W-:Y:S02]  /*26e0*/  IMAD.MOV.U32 R12, RZ, RZ, 0x0 ;  /* 0x00000000ff0c7424 */ /* 0x000fe400078e00ff */
[----:B------:R-:W-:-:S10]  /*26f0*/  IMAD.MOV.U32 R13, RZ, RZ, -0x80000 ;  /* 0xfff80000ff0d7424 */ /* 0x000fd400078e00ff */
[----:B------:R-:W-:Y:S05]  /*2700*/  @!P0 BRA `(.L_x_16) ;  /* 0x0000000000348947 */ /* 0x000fea0003800000 */
[----:B------:R-:W-:Y:S02]  /*2710*/  ISETP.NE.AND P0, PT, R21, 0x7ff00000, PT ;  /* 0x7ff000001500780c */ /* 0x000fe40003f05270 */
[----:B------:R-:W-:Y:S02]  /*2720*/  LOP3.LUT R13, R11, 0x80000000, R7, 0x48, !PT ;  /* 0x800000000b0d7812 */ /* 0x000fe400078e4807 */
[----:B------:R-:W-:-:S13]  /*2730*/  ISETP.EQ.OR P0, PT, R20, RZ, !P0 ;  /* 0x000000ff1400720c */ /* 0x000fda0004702670 */
[----:B------:R-:W-:Y:S01]  /*2740*/  @P0 LOP3.LUT R4, R13, 0x7ff00000, RZ, 0xfc, !PT ;  /* 0x7ff000000d040812 */ /* 0x000fe200078efcff */
[----:B------:R-:W-:Y:S02]  /*2750*/  @!P0 IMAD.MOV.U32 R12, RZ, RZ, RZ ;  /* 0x000000ffff0c8224 */ /* 0x000fe400078e00ff */
[----:B------:R-:W-:Y:S02]  /*2760*/  @P0 IMAD.MOV.U32 R12, RZ, RZ, RZ ;  /* 0x000000ffff0c0224 */ /* 0x000fe400078e00ff */
[----:B------:R-:W-:Y:S01]  /*2770*/  @P0 IMAD.MOV.U32 R13, RZ, RZ, R4 ;  /* 0x000000ffff0d0224 */ /* 0x000fe200078e0004 */
[----:B------:R-:W-:Y:S06]  /*2780*/  BRA `(.L_x_16) ;  /* 0x0000000000147947 */ /* 0x000fec0003800000 */
.L_x_18:
[----:B------:R-:W-:Y:S01]  /*2790*/  LOP3.LUT R13, R7, 0x80000, RZ, 0xfc, !PT ;  /* 0x00080000070d7812 */ /* 0x000fe200078efcff */
[----:B------:R-:W-:Y:S01]  /*27a0*/  IMAD.MOV.U32 R12, RZ, RZ, R6 ;  /* 0x000000ffff0c7224 */ /* 0x000fe200078e0006 */
[----:B------:R-:W-:Y:S06]  /*27b0*/  BRA `(.L_x_16) ;  /* 0x0000000000087947 */ /* 0x000fec0003800000 */
.L_x_17:
[----:B------:R-:W-:Y:S01]  /*27c0*/  LOP3.LUT R13, R11, 0x80000, RZ, 0xfc, !PT ;  /* 0x000800000b0d7812 */ /* 0x000fe200078efcff */
[----:B------:R-:W-:-:S07]  /*27d0*/  IMAD.MOV.U32 R12, RZ, RZ, R10 ;  /* 0x000000ffff0c7224 */ /* 0x000fce00078e000a */
.L_x_16:
[----:B------:R-:W-:Y:S05]  /*27e0*/  BSYNC.RECONVERGENT B2 ;  /* 0x0000000000027941 */ /* 0x000fea0003800200 */
.L_x_14:
[----:B------:R-:W-:Y:S02]  /*27f0*/  IMAD.MOV.U32 R4, RZ, RZ, R0 ;  /* 0x000000ffff047224 */ /* 0x000fe400078e0000 */
[----:B------:R-:W-:-:S04]  /*2800*/  IMAD.MOV.U32 R5, RZ, RZ, 0x0 ;  /* 0x00000000ff057424 */ /* 0x000fc800078e00ff */
[----:B------:R-:W-:Y:S05]  /*2810*/  RET.REL.NODEC R4 `(_Z19jacobi_upper_kerneliPKiS0_PKdS2_PdS3_) ;  /* 0xffffffd404f87950 */ /* 0x000fea0003c3ffff */
.L_x_19:
[----:B------:R-:W-:-:S00]  /*2820*/  BRA `(.L_x_19) ;  /* 0xfffffffc00fc7947 */ /* 0x000fc0000383ffff */
[----:B------:R-:W-:-:S00]  /*2830*/  NOP ;  /* 0x0000000000007918 */ /* 0x000fc00000000000 */
        /* <DEDUP_REMOVED lines=12> */
.L_x_102:


//--------------------- .text._Z19jacobi_lower_kerneliPKiS0_PKdS2_PdS3_ --------------------------
	.section	.text._Z19jacobi_lower_kerneliPKiS0_PKdS2_PdS3_,"ax",@progbits
	.align	128
        .global         _Z19jacobi_lower_kerneliPKiS0_PKdS2_PdS3_
        .type           _Z19jacobi_lower_kerneliPKiS0_PKdS2_PdS3_,@function
        .size           _Z19jacobi_lower_kerneliPKiS0_PKdS2_PdS3_,(.L_x_103 - _Z19jacobi_lower_kerneliPKiS0_PKdS2_PdS3_)
        .other          _Z19jacobi_lower_kerneliPKiS0_PKdS2_PdS3_,@"STO_CUDA_ENTRY STV_DEFAULT"
_Z19jacobi_lower_kerneliPKiS0_PKdS2_PdS3_:
.text._Z19jacobi_lower_kerneliPKiS0_PKdS2_PdS3_:
        /* <DEDUP_REMOVED lines=43> */
.L_x_24:
        /* <DEDUP_REMOVED lines=238> */
.L_x_23:
[----:B------:R-:W-:Y:S05]  /*1190*/  BSYNC.RECONVERGENT B1 ;  /* 0x0000000000017941 */ /* 0x000fea0003800200 */
.L_x_22:
        /* <DEDUP_REMOVED lines=127> */
.L_x_26:
[----:B------:R-:W-:Y:S05]  /*1990*/  BSYNC.RECONVERGENT B1 ;  /* 0x0000000000017941 */ /* 0x000fea0003800200 */
.L_x_25:
        /* <DEDUP_REMOVED lines=69> */
.L_x_28:
[----:B------:R-:W-:Y:S05]  /*1df0*/  BSYNC.RECONVERGENT B1 ;  /* 0x0000000000017941 */ /* 0x000fea0003800200 */
.L_x_27:
        /* <DEDUP_REMOVED lines=30> */
.L_x_29:
[----:B------:R-:W0:Y:S02]  /*1fe0*/  LDC.64 R4, c[0x0][0x398] ;  /* 0x0000e600ff047b82 */ /* 0x000e240000000a00 */
[----:B0-----:R-:W-:-:S05]  /*1ff0*/  IMAD.WIDE R4, R25, 0x8, R4 ;  /* 0x0000000819047825 */ /* 0x001fca00078e0204 */
[----:B------:R0:W5:Y:S02]  /*2000*/  LDG.E.64 R8, desc[UR6][R4.64] ;  /* 0x0000000604087981 */ /* 0x000164000c1e1b00 */
.L_x_21:
[----:B------:R-:W-:Y:S05]  /*2010*/  BSYNC.RECONVERGENT B0 ;  /* 0x0000000000007941 */ /* 0x000fea0003800200 */
.L_x_20:
        /* <DEDUP_REMOVED lines=25> */
[----:B------:R-:W-:Y:S05]  /*21b0*/  CALL.REL.NOINC `($__internal_1_$__cuda_sm20_div_rn_f64_full) ;  /* 0x0000000000287944 */ /* 0x000fea0003c00000 */
[----:B------:R-:W-:Y:S02]  /*21c0*/  IMAD.MOV.U32 R4, RZ, RZ, R12 ;  /* 0x000000ffff047224 */ /* 0x000fe400078e000c */
[----:B------:R-:W-:-:S07]  /*21d0*/  IMAD.MOV.U32 R5, RZ, RZ, R13 ;  /* 0x000000ffff057224 */ /* 0x000fce00078e000d */
.L_x_33:
[----:B------:R-:W-:Y:S05]  /*21e0*/  BSYNC.RECONVERGENT B1 ;  /* 0x0000000000017941 */ /* 0x000fea0003800200 */
.L_x_32:
[----:B------:R-:W0:Y:S01]  /*21f0*/  LDC.64 R6, c[0x0][0x3b0] ;  /* 0x0000ec00ff067b82 */ /* 0x000e220000000a00 */
[----:B------:R1:W-:Y:S01]  /*2200*/  STS.64 [R3], R4 ;  /* 0x0000000403007388 */ /* 0x0003e20000000a00 */
[----:B0-----:R-:W-:-:S05]  /*2210*/  IMAD.WIDE R6, R2, 0x8, R6 ;  /* 0x0000000802067825 */ /* 0x001fca00078e0206 */
[----:B------:R1:W-:Y:S02]  /*2220*/  STG.E.64 desc[UR6][R6.64], R4 ;  /* 0x0000000406007986 */ /* 0x0003e4000c101b06 */
.L_x_31:
[----:B------:R-:W-:Y:S05]  /*2230*/  BSYNC.RECONVERGENT B0 ;  /* 0x0000000000007941 */ /* 0x000fea0003800200 */
.L_x_30:
[----:B------:R-:W-:Y:S06]  /*2240*/  BAR.SYNC.DEFER_BLOCKING 0x0 ;  /* 0x0000000000007b1d */ /* 0x000fec0000010000 */
[----:B------:R-:W-:Y:S05]  /*2250*/  EXIT ;  /* 0x000000000000794d */ /* 0x000fea0003800000 */
        .weak           $__internal_1_$__cuda_sm20_div_rn_f64_full
        .type           $__internal_1_$__cuda_sm20_div_rn_f64_full,@function
        .size           $__internal_1_$__cuda_sm20_div_rn_f64_full,(.L_x_103 - $__internal_1_$__cuda_sm20_div_rn_f64_full)
$__internal_1_$__cuda_sm20_div_rn_f64_full:
        /* <DEDUP_REMOVED lines=67> */
.L_x_35:
        /* <DEDUP_REMOVED lines=16> */
.L_x_38:
[----:B------:R-:W-:Y:S01]  /*2790*/  LOP3.LUT R13, R7, 0x80000, RZ, 0xfc, !PT ;  /* 0x00080000070d7812 */ /* 0x000fe200078efcff */
[----:B------:R-:W-:Y:S01]  /*27a0*/  IMAD.MOV.U32 R12, RZ, RZ, R6 ;  /* 0x000000ffff0c7224 */ /* 0x000fe200078e0006 */
[----:B------:R-:W-:Y:S06]  /*27b0*/  BRA `(.L_x_36) ;  /* 0x0000000000087947 */ /* 0x000fec0003800000 */
.L_x_37:
[----:B------:R-:W-:Y:S01]  /*27c0*/  LOP3.LUT R13, R11, 0x80000, RZ, 0xfc, !PT ;  /* 0x000800000b0d7812 */ /* 0x000fe200078efcff */
[----:B------:R-:W-:-:S07]  /*27d0*/  IMAD.MOV.U32 R12, RZ, RZ, R10 ;  /* 0x000000ffff0c7224 */ /* 0x000fce00078e000a */
.L_x_36:
[----:B------:R-:W-:Y:S05]  /*27e0*/  BSYNC.RECONVERGENT B2 ;  /* 0x0000000000027941 */ /* 0x000fea0003800200 */
.L_x_34:
[----:B------:R-:W-:Y:S02]  /*27f0*/  IMAD.MOV.U32 R4, RZ, RZ, R0 ;  /* 0x000000ffff047224 */ /* 0x000fe400078e0000 */
[----:B------:R-:W-:-:S04]  /*2800*/  IMAD.MOV.U32 R5, RZ, RZ, 0x0 ;  /* 0x00000000ff057424 */ /* 0x000fc800078e00ff */
[----:B------:R-:W-:Y:S05]  /*2810*/  RET.REL.NODEC R4 `(_Z19jacobi_lower_kerneliPKiS0_PKdS2_PdS3_) ;  /* 0xffffffd404f87950 */ /* 0x000fea0003c3ffff */
.L_x_39:
        /* <DEDUP_REMOVED lines=14> */
.L_x_103:


//--------------------- .text._Z28backward_substitution_kerneliPKiS0_PKdS2_Pd --------------------------
	.section	.text._Z28backward_substitution_kerneliPKiS0_PKdS2_Pd,"ax",@progbits
	.align	128
        .global         _Z28backward_substitution_kerneliPKiS0_PKdS2_Pd
        .type           _Z28backward_substitution_kerneliPKiS0_PKdS2_Pd,@function
        .size           _Z28backward_substitution_kerneliPKiS0_PKdS2_Pd,(.L_x_104 - _Z28backward_substitution_kerneliPKiS0_PKdS2_Pd)
        .other          _Z28backward_substitution_kerneliPKiS0_PKdS2_Pd,@"STO_CUDA_ENTRY STV_DEFAULT"
_Z28backward_substitution_kerneliPKiS0_PKdS2_Pd:
.text._Z28backward_substitution_kerneliPKiS0_PKdS2_Pd:
        /* <DEDUP_REMOVED lines=12> */
[----:B0-----:R-:W-:-:S05]  /*00c0*/  IMAD.WIDE R4, R6, 0x8, R4 ;  /* 0x0000000806047825 */ /* 0x001fca00078e0204 */
        /* <DEDUP_REMOVED lines=14> */
[--C-:B------:R-:W-:Y:S01]  /*01b0*/  IMAD.IADD R2, R11, 0x1, -R20.reuse ;  /* 0x000000010b027824 */ /* 0x100fe200078e0a14 */
[----:B------:R-:W-:Y:S01]  /*01c0*/  BSSY.RECONVERGENT B1, `(.L_x_42) ;  /* 0x000002f000017945 */ /* 0x000fe20003800200 */
[----:B------:R-:W-:Y:S01]  /*01d0*/  IMAD.MOV.U32 R10, RZ, RZ, R20 ;  /* 0x000000ffff0a7224 */ /* 0x000fe200078e0014 */
[----:B------:R-:W-:Y:S02]  /*01e0*/  CS2R R8, SRZ ;  /* 0x0000000000087805 */ /* 0x000fe4000001ff00 */
[----:B------:R-:W-:Y:S02]  /*01f0*/  LOP3.LUT P0, R21, R2, 0x3, RZ, 0xc0, !PT ;  /* 0x0000000302157812 */ /* 0x000fe4000780c0ff */
[----:B------:R-:W-:-:S11]  /*0200*/  CS2R R2, SRZ ;  /* 0x0000000000027805 */ /* 0x000fd6000001ff00 */
[----:B------:R-:W-:Y:S05]  /*0210*/  @!P0 BRA `(.L_x_43) ;  /* 0x0000000000a48947 */ /* 0x000fea0003800000 */
[----:B------:R-:W0:Y:S01]  /*0220*/  LDC.64 R14, c[0x0][0x390] ;  /* 0x0000e400ff0e7b82 */ /* 0x000e220000000a00 */
[----:B------:R-:W-:Y:S01]  /*0230*/  IMAD.MOV R21, RZ, RZ, -R21 ;  /* 0x000000ffff157224 */ /* 0x000fe200078e0a15 */
[----:B------:R-:W-:Y:S01]  /*0240*/  CS2R R8, SRZ ;  /* 0x0000000000087805 */ /* 0x000fe2000001ff00 */
[----:B------:R-:W-:-:S05]  /*0250*/  IMAD.MOV.U32 R10, RZ, RZ, R20 ;  /* 0x000000ffff0a7224 */ /* 0x000fca00078e0014 */
[----:B------:R-:W1:Y:S02]  /*0260*/  LDC.64 R12, c[0x0][0x398] ;  /* 0x0000e600ff0c7b82 */ /* 0x000e640000000a00 */
.L_x_47:
[----:B0-----:R-:W-:-:S05]  /*0270*/  IMAD.WIDE R16, R10, 0x4, R14 ;  /* 0x000000040a107825 */ /* 0x001fca00078e020e */
[----:B------:R-:W2:Y:S01]  /*0280*/  LDG.E R23, desc[UR6][R16.64] ;  /* 0x0000000610177981 */ /* 0x000ea2000c1e1900 */
[----:B------:R-:W-:Y:S01]  /*0290*/  VIADD R21, R21, 0x1 ;  /* 0x0000000115157836 */ /* 0x000fe20000000000 */
[----:B------:R-:W-:Y:S01]  /*02a0*/  BSSY.RECONVERGENT B2, `(.L_x_44) ;  /* 0x000001e000027945 */ /* 0x000fe20003800200 */
[----:B-1----:R-:W-:-:S03]  /*02b0*/  IMAD.WIDE R24, R10, 0x8, R12 ;  /* 0x000000080a187825 */ /* 0x002fc600078e020c */
[----:B------:R-:W-:Y:S02]  /*02c0*/  ISETP.NE.AND P0, PT, R21, RZ, PT ;  /* 0x000000ff1500720c */ /* 0x000fe40003f05270 */
[----:B--2---:R-:W-:-:S13]  /*02d0*/  ISETP.GT.AND P1, PT, R23, R6, PT ;  /* 0x000000061700720c */ /* 0x004fda0003f24270 */
[----:B-----5:R-:W-:Y:S05]  /*02e0*/  @P1 BRA `(.L_x_45) ;  /* 0x0000000000101947 */ /* 0x020fea0003800000 */
[----:B------:R-:W-:-:S13]  /*02f0*/  ISETP.NE.AND P1, PT, R23, R6, PT ;  /* 0x000000061700720c */ /* 0x000fda0003f25270 */
[----:B------:R-:W-:Y:S05]  /*0300*/  @P1 BRA `(.L_x_46) ;  /* 0x00000000005c1947 */ /* 0x000fea0003800000 */
[----:B------:R0:W5:Y:S01]  /*0310*/  LDG.E.64 R8, desc[UR6][R24.64] ;  /* 0x0000000618087981 */ /* 0x000162000c1e1b00 */
[----:B------:R-:W-:Y:S05]  /*0320*/  BRA `(.L_x_46) ;  /* 0x0000000000547947 */ /* 0x000fea0003800000 */
.L_x_45:
[----:B------:R-:W2:Y:S01]  /*0330*/  LDG.E.64 R16, desc[UR6][R24.64] ;  /* 0x0000000618107981 */ /* 0x000ea2000c1e1b00 */
[----:B------:R-:W0:Y:S01]  /*0340*/  I2F.U32.RP R22, R0 ;  /* 0x0000000000167306 */ /* 0x000e220000209000 */
[----:B------:R-:W-:-:S07]  /*0350*/  ISETP.NE.U32.AND P2, PT, R0, RZ, PT ;  /* 0x000000ff0000720c */ /* 0x000fce0003f45070 */
[----:B0-----:R-:W0:Y:S02]  /*0360*/  MUFU.RCP R22, R22 ;  /* 0x0000001600167308 */ /* 0x001e240000001000 */
[----:B0-----:R-:W-:-:S06]  /*0370*/  VIADD R18, R22, 0xffffffe ;  /* 0x0ffffffe16127836 */ /* 0x001fcc0000000000 */
[----:B------:R0:W1:Y:S02]  /*0380*/  F2I.FTZ.U32.TRUNC.NTZ R19, R18 ;  /* 0x0000001200137305 */ /* 0x000064000021f000 */
[----:B0-----:R-:W-:Y:S02]  /*0390*/  IMAD.MOV.U32 R18, RZ, RZ, RZ ;  /* 0x000000ffff127224 */ /* 0x001fe400078e00ff */
[----:B-1----:R-:W-:-:S04]  /*03a0*/  IMAD.MOV R27, RZ, RZ, -R19 ;  /* 0x000000ffff1b7224 */ /* 0x002fc800078e0a13 */
        /* <DEDUP_REMOVED lines=12> */
[----:B--2---:R-:W-:-:S11]  /*0470*/  DFMA R2, R16, R18, R2 ;  /* 0x000000121002722b */ /* 0x004fd60000000002 */
.L_x_46:
[----:B------:R-:W-:Y:S05]  /*0480*/  BSYNC.RECONVERGENT B2 ;  /* 0x0000000000027941 */ /* 0x000fea0003800200 */
.L_x_44:
[----:B------:R-:W-:Y:S01]  /*0490*/  VIADD R10, R10, 0x1 ;  /* 0x000000010a0a7836 */ /* 0x000fe20000000000 */
[----:B------:R-:W-:Y:S06]  /*04a0*/  @P0 BRA `(.L_x_47) ;  /* 0xfffffffc00700947 */ /* 0x000fec000383ffff */
.L_x_43:
[----:B------:R-:W-:Y:S05]  /*04b0*/  BSYNC.RECONVERGENT B1 ;  /* 0x0000000000017941 */ /* 0x000fea0003800200 */
.L_x_42:
[----:B------:R-:W-:-:S05]  /*04c0*/  IMAD.IADD R12, R20, 0x1, -R11 ;  /* 0x00000001140c7824 */ /* 0x000fca00078e0a0b */
[----:B------:R-:W-:-:S13]  /*04d0*/  ISETP.GT.U32.AND P0, PT, R12, -0x4, PT ;  /* 0xfffffffc0c00780c */ /* 0x000fda0003f04070 */
[----:B------:R-:W-:Y:S05]  /*04e0*/  @P0 BRA `(.L_x_41) ;  /* 0x0000000800140947 */ /* 0x000fea0003800000 */
[----:B------:R-:W1:Y:S01]  /*04f0*/  LDC.64 R14, c[0x0][0x390] ;  /* 0x0000e400ff0e7b82 */ /* 0x000e620000000a00 */
[----:B------:R-:W-:-:S07]  /*0500*/  IADD3 R11, PT, PT, -R11, R10, RZ ;  /* 0x0000000a0b0b7210 */ /* 0x000fce0007ffe1ff */
[----:B------:R-:W2:Y:S01]  /*0510*/  LDC.64 R16, c[0x0][0x398] ;  /* 0x0000e600ff107b82 */ /* 0x000ea20000000a00 */
[----:B-1----:R-:W-:-:S05]  /*0520*/  IADD3 R14, P0, PT, R14, 0x8, RZ ;  /* 0x000000080e0e7810 */ /* 0x002fca0007f1e0ff */
[----:B------:R-:W-:Y:S01]  /*0530*/  IMAD.X R15, RZ, RZ, R15, P0 ;  /* 0x000000ffff0f7224 */ /* 0x000fe200000e060f */
[----:B--2---:R-:W-:-:S05]  /*0540*/  IADD3 R16, P1, PT, R16, 0x10, RZ ;  /* 0x0000001010107810 */ /* 0x004fca0007f3e0ff */
[----:B------:R-:W-:-:S08]  /*0550*/  IMAD.X R17, RZ, RZ, R17, P1 ;  /* 0x000000ffff117224 */ /* 0x000fd000008e0611 */
.L_x_60:
[----:B------:R-:W-:-:S05]  /*0560*/  IMAD.WIDE R18, R10, 0x4, R14 ;  /* 0x000000040a127825 */ /* 0x000fca00078e020e */
[----:B0-2---:R-:W2:Y:S01]  /*0570*/  LDG.E R25, desc[UR6][R18.64+-0x8] ;  /* 0xfffff80612197981 */ /* 0x005ea2000c1e1900 */
[----:B------:R-:W-:Y:S01]  /*0580*/  VIADD R11, R11, 0x4 ;  /* 0x000000040b0b7836 */ /* 0x000fe20000000000 */
[----:B------:R-:W-:Y:S01]  /*0590*/  BSSY.RECONVERGENT B1, `(.L_x_48) ;  /* 0x000001e000017945 */ /* 0x000fe20003800200 */
[----:B-1-3--:R-:W-:-:S03]  /*05a0*/  IMAD.WIDE R12, R10, 0x8, R16 ;  /* 0x000000080a0c7825 */ /* 0x00afc600078e0210 */
[----:B------:R-:W-:Y:S02]  /*05b0*/  ISETP.NE.AND P0, PT, R11, RZ, PT ;  /* 0x000000ff0b00720c */ /* 0x000fe40003f05270 */
[----:B--2---:R-:W-:-:S13]  /*05c0*/  ISETP.GT.AND P1, PT, R25, R6, PT ;  /* 0x000000061900720c */ /* 0x004fda0003f24270 */
[----:B------:R-:W-:Y:S05]  /*05d0*/  @!P1 BRA `(.L_x_49) ;  /* 0x0000000000589947 */ /* 0x000fea0003800000 */
[----:B------:R-:W2:Y:S01]  /*05e0*/  LDG.E.64 R20, desc[UR6][R12.64+-0x10] ;  /* 0xfffff0060c147981 */ /* 0x000ea2000c1e1b00 */
[----:B------:R-:W0:Y:S01]  /*05f0*/  I2F.U32.RP R24, R0 ;  /* 0x0000000000187306 */ /* 0x000e220000209000 */
[----:B------:R-:W-:Y:S01]  /*0600*/  IMAD.MOV.U32 R22, RZ, RZ, RZ ;  /* 0x000000ffff167224 */ /* 0x000fe200078e00ff */
[----:B------:R-:W-:-:S06]  /*0610*/  ISETP.NE.U32.AND P2, PT, R0, RZ, PT ;  /* 0x000000ff0000720c */ /* 0x000fcc0003f45070 */
[----:B0-----:R-:W0:Y:S02]  /*0620*/  MUFU.RCP R24, R24 ;  /* 0x0000001800187308 */ /* 0x001e240000001000 */
[----:B0-----:R-:W-:-:S06]  /*0630*/  VIADD R23, R24, 0xffffffe ;  /* 0x0ffffffe18177836 */ /* 0x001fcc0000000000 */
        /* <DEDUP_REMOVED lines=16> */
.L_x_49:
[----:B------:R-:W-:-:S13]  /*0740*/  ISETP.NE.AND P1, PT, R25, R6, PT ;  /* 0x000000061900720c */ /* 0x000fda0003f25270 */
[----:B------:R-:W-:Y:S05]  /*0750*/  @P1 BRA `(.L_x_50) ;  /* 0x0000000000041947 */ /* 0x000fea0003800000 */
[----:B-----5:R0:W5:Y:S02]  /*0760*/  LDG.E.64 R8, desc[UR6][R12.64+-0x10] ;  /* 0xfffff0060c087981 */ /* 0x020164000c1e1b00 */
.L_x_50:
[----:B------:R-:W-:Y:S05]  /*0770*/  BSYNC.RECONVERGENT B1 ;  /* 0x0000000000017941 */ /* 0x000fea0003800200 */
.L_x_48:
[----:B------:R-:W2:Y:S01]  /*0780*/  LDG.E R25, desc[UR6][R18.64+-0x4] ;  /* 0xfffffc0612197981 */ /* 0x000ea2000c1e1900 */
[----:B------:R-:W-:Y:S01]  /*0790*/  BSSY.RECONVERGENT B1, `(.L_x_51) ;  /* 0x000001c000017945 */ /* 0x000fe20003800200 */
[----:B--2---:R-:W-:-:S13]  /*07a0*/  ISETP.GT.AND P1, PT, R25, R6, PT ;  /* 0x000000061900720c */ /* 0x004fda0003f24270 */
[----:B------:R-:W-:Y:S05]  /*07b0*/  @P1 BRA `(.L_x_52) ;  /* 0x0000000000101947 */ /* 0x000fea0003800000 */
[----:B------:R-:W-:-:S13]  /*07c0*/  ISETP.NE.AND P1, PT, R25, R6, PT ;  /* 0x000000061900720c */ /* 0x000fda0003f25270 */
[----:B------:R-:W-:Y:S05]  /*07d0*/  @P1 BRA `(.L_x_53) ;  /* 0x00000000005c1947 */ /* 0x000fea0003800000 */
[----:B-----5:R1:W5:Y:S01]  /*07e0*/  LDG.E.64 R8, desc[UR6][R12.64+-0x8] ;  /* 0xfffff8060c087981 */ /* 0x020362000c1e1b00 */
[----:B------:R-:W-:Y:S05]  /*07f0*/  BRA `(.L_x_53) ;  /* 0x0000000000547947 */ /* 0x000fea0003800000 */
.L_x_52:
[----:B------:R-:W2:Y:S01]  /*0800*/  LDG.E.64 R20, desc[UR6][R12.64+-0x8] ;  /* 0xfffff8060c147981 */ /* 0x000ea2000c1e1b00 */
[----:B------:R-:W1:Y:S01]  /*0810*/  I2F.U32.RP R24, R0 ;  /* 0x0000000000187306 */ /* 0x000e620000209000 */
[----:B------:R-:W-:Y:S02]  /*0820*/  MOV R22, RZ ;  /* 0x000000ff00167202 */ /* 0x000fe40000000f00 */
[----:B------:R-:W-:-:S05]  /*0830*/  ISETP.NE.U32.AND P2, PT, R0, RZ, PT ;  /* 0x000000ff0000720c */ /* 0x000fca0003f45070 */
[----:B-1----:R-:W1:Y:S02]  /*0840*/  MUFU.RCP R24, R24 ;  /* 0x0000001800187308 */ /* 0x002e640000001000 */
[----:B-1----:R-:W-:-:S06]  /*0850*/  VIADD R23, R24, 0xffffffe ;  /* 0x0ffffffe18177836 */ /* 0x002fcc0000000000 */
[----:B------:R-:W1:Y:S02]  /*0860*/  F2I.FTZ.U32.TRUNC.NTZ R23, R23 ;  /* 0x0000001700177305 */ /* 0x000e64000021f000 */
        /* <DEDUP_REMOVED lines=14> */
.L_x_53:
[----:B------:R-:W-:Y:S05]  /*0950*/  BSYNC.RECONVERGENT B1 ;  /* 0x0000000000017941 */ /* 0x000fea0003800200 */
.L_x_51:
        /* <DEDUP_REMOVED lines=8> */
.L_x_55:
[----:B------:R-:W2:Y:S01]  /*09e0*/  LDG.E.64 R20, desc[UR6][R12.64] ;  /* 0x000000060c147981 */ /* 0x000ea2000c1e1b00 */
[----:B------:R-:W3:Y:S01]  /*09f0*/  I2F.U32.RP R24, R0 ;  /* 0x0000000000187306 */ /* 0x000ee20000209000 */
[----:B------:R-:W-:Y:S01]  /*0a00*/  IMAD.MOV.U32 R22, RZ, RZ, RZ ;  /* 0x000000ffff167224 */ /* 0x000fe200078e00ff */
[----:B------:R-:W-:-:S06]  /*0a10*/  ISETP.NE.U32.AND P2, PT, R0, RZ, PT ;  /* 0x000000ff0000720c */ /* 0x000fcc0003f45070 */
[----:B---3--:R-:W3:Y:S02]  /*0a20*/  MUFU.RCP R24, R24 ;  /* 0x0000001800187308 */ /* 0x008ee40000001000 */
[----:B---3--:R-:W-:-:S06]  /*0a30*/  VIADD R23, R24, 0xffffffe ;  /* 0x0ffffffe18177836 */ /* 0x008fcc0000000000 */
[----:B------:R-:W3:Y:S02]  /*0a40*/  F2I.FTZ.U32.TRUNC.NTZ R23, R23 ;  /* 0x0000001700177305 */ /* 0x000ee4000021f000 */
[----:B---3--:R-:W-:-:S04]  /*0a50*/  IMAD.MOV R27, RZ, RZ, -R23 ;  /* 0x000000ffff1b7224 */ /* 0x008fc800078e0a17 */
        /* <DEDUP_REMOVED lines=13> */
.L_x_56:
[----:B------:R-:W-:Y:S05]  /*0b30*/  BSYNC.RECONVERGENT B1 ;  /* 0x0000000000017941 */ /* 0x000fea0003800200 */
.L_x_54:
[----:B------:R-:W3:Y:S01]  /*0b40*/  LDG.E R19, desc[UR6][R18.64+0x4] ;  /* 0x0000040612137981 */ /* 0x000ee2000c1e1900 */
[----:B------:R-:W-:Y:S01]  /*0b50*/  BSSY.RECONVERGENT B1, `(.L_x_57) ;  /* 0x000001c000017945 */ /* 0x000fe20003800200 */
[----:B---3--:R-:W-:-:S13]  /*0b60*/  ISETP.GT.AND P1, PT, R19, R6, PT ;  /* 0x000000061300720c */ /* 0x008fda0003f24270 */
[----:B------:R-:W-:Y:S05]  /*0b70*/  @P1 BRA `(.L_x_58) ;  /* 0x0000000000101947 */ /* 0x000fea0003800000 */
[----:B------:R-:W-:-:S13]  /*0b80*/  ISETP.NE.AND P1, PT, R19, R6, PT ;  /* 0x000000061300720c */ /* 0x000fda0003f25270 */
[----:B------:R-:W-:Y:S05]  /*0b90*/  @P1 BRA `(.L_x_59) ;  /* 0x00000000005c1947 */ /* 0x000fea0003800000 */
[----:B-----5:R3:W5:Y:S01]  /*0ba0*/  LDG.E.64 R8, desc[UR6][R12.64+0x8] ;  /* 0x000008060c087981 */ /* 0x020762000c1e1b00 */
[----:B------:R-:W-:Y:S05]  /*0bb0*/  BRA `(.L_x_59) ;  /* 0x0000000000547947 */ /* 0x000fea0003800000 */
.L_x_58:
[----:B012---:R-:W2:Y:S01]  /*0bc0*/  LDG.E.64 R12, desc[UR6][R12.64+0x8] ;  /* 0x000008060c0c7981 */ /* 0x007ea2000c1e1b00 */
[----:B------:R-:W0:Y:S01]  /*0bd0*/  I2F.U32.RP R22, R0 ;  /* 0x0000000000167306 */ /* 0x000e220000209000 */
[----:B------:R-:W-:-:S07]  /*0be0*/  ISETP.NE.U32.AND P2, PT, R0, RZ, PT ;  /* 0x000000ff0000720c */ /* 0x000fce0003f45070 */
[----:B0-----:R-:W0:Y:S02]  /*0bf0*/  MUFU.RCP R22, R22 ;  /* 0x0000001600167308 */ /* 0x001e240000001000 */
[----:B0-----:R-:W-:-:S06]  /*0c00*/  VIADD R20, R22, 0xffffffe ;  /* 0x0ffffffe16147836 */ /* 0x001fcc0000000000 */
[----:B------:R0:W1:Y:S02]  /*0c10*/  F2I.FTZ.U32.TRUNC.NTZ R21, R20 ;  /* 0x0000001400157305 */ /* 0x000064000021f000 */
[----:B0-----:R-:W-:Y:S01]  /*0c20*/  MOV R20, RZ ;  /* 0x000000ff00147202 */ /* 0x001fe20000000f00 */
        /* <DEDUP_REMOVED lines=14> */
.L_x_59:
[----:B------:R-:W-:Y:S05]  /*0d10*/  BSYNC.RECONVERGENT B1 ;  /* 0x0000000000017941 */ /* 0x000fea0003800200 */
.L_x_57:
[----:B------:R-:W-:Y:S01]  /*0d20*/  VIADD R10, R10, 0x4 ;  /* 0x000000040a0a7836 */ /* 0x000fe20000000000 */
[----:B------:R-:W-:Y:S06]  /*0d30*/  @P0 BRA `(.L_x_60) ;  /* 0xfffffff800080947 */ /* 0x000fec000383ffff */
.L_x_41:
[----:B------:R-:W-:Y:S05]  /*0d40*/  BSYNC.RECONVERGENT B0 ;  /* 0x0000000000007941 */ /* 0x000fea0003800200 */
.L_x_40:
[----:B-----5:R-:W-:Y:S01]  /*0d50*/  DSETP.NEU.AND P0, PT, R8, RZ, PT ;  /* 0x000000ff0800722a */ /* 0x020fe20003f0d000 */
[----:B------:R-:W-:-:S13]  /*0d60*/  BSSY.RECONVERGENT B0, `(.L_x_61) ;  /* 0x000001c000007945 */ /* 0x000fda0003800200 */
[----:B------:R-:W-:Y:S05]  /*0d70*/  @!P0 BRA `(.L_x_62) ;  /* 0x0000000000688947 */ /* 0x000fea0003800000 */
[----:B------:R-:W4:Y:S02]  /*0d80*/  LDC.64 R10, c[0x0][0x3a0] ;  /* 0x0000e800ff0a7b82 */ /* 0x000f240000000a00 */
[----:B----4-:R-:W-:-:S06]  /*0d90*/  IMAD.WIDE R10, R6, 0x8, R10 ;  /* 0x00000008060a7825 */ /* 0x010fcc00078e020a */
[----:B------:R-:W4:Y:S01]  /*0da0*/  LDG.E.64 R10, desc[UR6][R10.64] ;  /* 0x000000060a0a7981 */ /* 0x000f22000c1e1b00 */
[----:B0123--:R-:W0:Y:S01]  /*0db0*/  MUFU.RCP64H R13, R9 ;  /* 0x00000009000d7308 */ /* 0x00fe220000001800 */
[----:B------:R-:W-:Y:S01]  /*0dc0*/  IMAD.MOV.U32 R12, RZ, RZ, 0x1 ;  /* 0x00000001ff0c7424 */ /* 0x000fe200078e00ff */
[----:B------:R-:W-:Y:S05]  /*0dd0*/  BSSY.RECONVERGENT B1, `(.L_x_63) ;  /* 0x0000012000017945 */ /* 0x000fea0003800200 */
[----:B0-----:R-:W-:-:S08]  /*0de0*/  DFMA R14, R12, -R8, 1 ;  /* 0x3ff000000c0e742b */ /* 0x001fd00000000808 */
[----:B------:R-:W-:-:S08]  /*0df0*/  DFMA R14, R14, R14, R14 ;  /* 0x0000000e0e0e722b */ /* 0x000fd0000000000e */
[----:B------:R-:W-:-:S08]  /*0e00*/  DFMA R14, R12, R14, R12 ;  /* 0x0000000e0c0e722b */ /* 0x000fd0000000000c */
[----:B------:R-:W-:-:S08]  /*0e10*/  DFMA R16, R14, -R8, 1 ;  /* 0x3ff000000e10742b */ /* 0x000fd00000000808 */
[----:B------:R-:W-:Y:S02]  /*0e20*/  DFMA R16, R14, R16, R14 ;  /* 0x000000100e10722b */ /* 0x000fe4000000000e */
[----:B----4-:R-:W-:-:S08]  /*0e30*/  DADD R12, R10, -R2 ;  /* 0x000000000a0c7229 */ /* 0x010fd00000000802 */
[----:B------:R-:W-:Y:S02]  /*0e40*/  DMUL R2, R12, R16 ;  /* 0x000000100c027228 */ /* 0x000fe40000000000 */
[----:B------:R-:W-:-:S06]  /*0e50*/  FSETP.GEU.AND P1, PT, |R13|, 6.5827683646048100446e-37, PT ;  /* 0x036000000d00780b */ /* 0x000fcc0003f2e200 */
[----:B------:R-:W-:-:S08]  /*0e60*/  DFMA R14, R2, -R8, R12 ;  /* 0x80000008020e722b */ /* 0x000fd0000000000c */
[----:B------:R-:W-:-:S10]  /*0e70*/  DFMA R2, R16, R14, R2 ;  /* 0x0000000e1002722b */ /* 0x000fd40000000002 */
[----:B------:R-:W-:-:S05]  /*0e80*/  FFMA R0, RZ, R9, R3 ;  /* 0x00000009ff007223 */ /* 0x000fca0000000003 */
[----:B------:R-:W-:-:S13]  /*0e90*/  FSETP.GT.AND P0, PT, |R0|, 1.469367938527859385e-39, PT ;  /* 0x001000000000780b */ /* 0x000fda0003f04200 */
[----:B------:R-:W-:Y:S05]  /*0ea0*/  @P0 BRA P1, `(.L_x_64) ;  /* 0x0000000000100947 */ /* 0x000fea0000800000 */
[----:B------:R-:W-:-:S07]  /*0eb0*/  MOV R0, 0xed0 ;  /* 0x00000ed000007802 */ /* 0x000fce0000000f00 */
[----:B------:R-:W-:Y:S05]  /*0ec0*/  CALL.REL.NOINC `($__internal_2_$__cuda_sm20_div_rn_f64_full) ;  /* 0x0000000000207944 */ /* 0x000fea0003c00000 */
[----:B------:R-:W-:Y:S02]  /*0ed0*/  IMAD.MOV.U32 R2, RZ, RZ, R14 ;  /* 0x000000ffff027224 */ /* 0x000fe400078e000e */
[----:B------:R-:W-:-:S07]  /*0ee0*/  IMAD.MOV.U32 R3, RZ, RZ, R15 ;  /* 0x000000ffff037224 */ /* 0x000fce00078e000f */
.L_x_64:
[----:B------:R-:W-:Y:S05]  /*0ef0*/  BSYNC.RECONVERGENT B1 ;  /* 0x0000000000017941 */ /* 0x000fea0003800200 */
.L_x_63:
[----:B------:R4:W-:Y:S04]  /*0f00*/  STG.E.64 desc[UR6][R4.64], R2 ;  /* 0x0000000204007986 */ /* 0x0009e8000c101b06 */
[----:B------:R4:W-:Y:S02]  /*0f10*/  STS.64 [R7], R2 ;  /* 0x0000000207007388 */ /* 0x0009e40000000a00 */
.L_x_62:
[----:B------:R-:W-:Y:S05]  /*0f20*/  BSYNC.RECONVERGENT B0 ;  /* 0x0000000000007941 */ /* 0x000fea0003800200 */
.L_x_61:
[----:B------:R-:W-:Y:S06]  /*0f30*/  BAR.SYNC.DEFER_BLOCKING 0x0 ;  /* 0x0000000000007b1d */ /* 0x000fec0000010000 */
[----:B------:R-:W-:Y:S05]  /*0f40*/  EXIT ;  /* 0x000000000000794d */ /* 0x000fea0003800000 */
        .weak           $__internal_2_$__cuda_sm20_div_rn_f64_full
        .type           $__internal_2_$__cuda_sm20_div_rn_f64_full,@function
        .size           $__internal_2_$__cuda_sm20_div_rn_f64_full,(.L_x_104 - $__internal_2_$__cuda_sm20_div_rn_f64_full)
$__internal_2_$__cuda_sm20_div_rn_f64_full:
[C---:B------:R-:W-:Y:S01]  /*0f50*/  FSETP.GEU.AND P0, PT, |R9|.reuse, 1.469367938527859385e-39, PT ;  /* 0x001000000900780b */ /* 0x040fe20003f0e200 */
[----:B------:R-:W-:Y:S01]  /*0f60*/  IMAD.MOV.U32 R16, RZ, RZ, 0x1 ;  /* 0x00000001ff107424 */ /* 0x000fe200078e00ff */
[----:B------:R-:W-:Y:S01]  /*0f70*/  LOP3.LUT R2, R9, 0x800fffff, RZ, 0xc0, !PT ;  /* 0x800fffff09027812 */ /* 0x000fe200078ec0ff */
[----:B------:R-:W-:Y:S01]  /*0f80*/  IMAD.MOV.U32 R14, RZ, RZ, 0x1ca00000 ;  /* 0x1ca00000ff0e7424 */ /* 0x000fe200078e00ff */
[C---:B------:R-:W-:Y:S01]  /*0f90*/  FSETP.GEU.AND P2, PT, |R13|.reuse, 1.469367938527859385e-39, PT ;  /* 0x001000000d00780b */ /* 0x040fe20003f4e200 */
[----:B------:R-:W-:Y:S01]  /*0fa0*/  BSSY.RECONVERGENT B2, `(.L_x_65) ;  /* 0x0000053000027945 */ /* 0x000fe20003800200 */
[----:B------:R-:W-:Y:S01]  /*0fb0*/  LOP3.LUT R3, R2, 0x3ff00000, RZ, 0xfc, !PT ;  /* 0x3ff0000002037812 */ /* 0x000fe200078efcff */
[----:B------:R-:W-:Y:S01]  /*0fc0*/  IMAD.MOV.U32 R2, RZ, RZ, R8 ;  /* 0x000000ffff027224 */ /* 0x000fe200078e0008 */
[----:B------:R-:W-:Y:S02]  /*0fd0*/  LOP3.LUT R6, R13, 0x7ff00000, RZ, 0xc0, !PT ;  /* 0x7ff000000d067812 */ /* 0x000fe400078ec0ff */
[----:B------:R-:W-:-:S03]  /*0fe0*/  LOP3.LUT R15, R9, 0x7ff00000, RZ, 0xc0, !PT ;  /* 0x7ff00000090f7812 */ /* 0x000fc600078ec0ff */
[----:B------:R-:W-:Y:S01]  /*0ff0*/  @!P0 DMUL R2, R8, 8.98846567431157953865e+307 ;  /* 0x7fe0000008028828 */ /* 0x000fe20000000000 */
[C---:B------:R-:W-:Y:S01]  /*1000*/  ISETP.GE.U32.AND P1, PT, R6.reuse, R15, PT ;  /* 0x0000000f0600720c */ /* 0x040fe20003f26070 */
[----:B------:R-:W-:Y:S02]  /*1010*/  IMAD.MOV.U32 R23, RZ, RZ, R6 ;  /* 0x000000ffff177224 */ /* 0x000fe400078e0006 */
[----:B------:R-:W-:Y:S01]  /*1020*/  @!P2 LOP3.LUT R19, R9, 0x7ff00000, RZ, 0xc0, !PT ;  /* 0x7ff000000913a812 */ /* 0x000fe200078ec0ff */
[----:B------:R-:W-:Y:S01]  /*1030*/  @!P2 IMAD.MOV.U32 R18, RZ, RZ, RZ ;  /* 0x000000ffff12a224 */ /* 0x000fe200078e00ff */
[----:B------:R-:W0:Y:S01]  /*1040*/  MUFU.RCP64H R17, R3 ;  /* 0x0000000300117308 */ /* 0x000e220000001800 */
[----:B------:R-:W-:Y:S01]  /*1050*/  IMAD.MOV.U32 R22, RZ, RZ, R15 ;  /* 0x000000ffff167224 */ /* 0x000fe200078e000f */
[----:B------:R-:W-:Y:S02]  /*1060*/  @!P2 ISETP.GE.U32.AND P3, PT, R6, R19, PT ;  /* 0x000000130600a20c */ /* 0x000fe40003f66070 */
[----:B------:R-:W-:-:S02]  /*1070*/  @!P0 LOP3.LUT R22, R3, 0x7ff00000, RZ, 0xc0, !PT ;  /* 0x7ff0000003168812 */ /* 0x000fc400078ec0ff */
[----:B------:R-:W-:-:S03]  /*1080*/  @!P2 SEL R19, R14, 0x63400000, !P3 ;  /* 0x634000000e13a807 */ /* 0x000fc60005800000 */
[----:B------:R-:W-:Y:S01]  /*1090*/  VIADD R24, R22, 0xffffffff ;  /* 0xffffffff16187836 */ /* 0x000fe20000000000 */
[----:B------:R-:W-:-:S04]  /*10a0*/  @!P2 LOP3.LUT R19, R19, 0x80000000, R13, 0xf8, !PT ;  /* 0x800000001313a812 */ /* 0x000fc800078ef80d */
[----:B------:R-:W-:Y:S01]  /*10b0*/  @!P2 LOP3.LUT R19, R19, 0x100000, RZ, 0xfc, !PT ;  /* 0x001000001313a812 */ /* 0x000fe200078efcff */
[----:B0-----:R-:W-:-:S08]  /*10c0*/  DFMA R10, R16, -R2, 1 ;  /* 0x3ff00000100a742b */ /* 0x001fd00000000802 */
[----:B------:R-:W-:-:S08]  /*10d0*/  DFMA R10, R10, R10, R10 ;  /* 0x0000000a0a0a722b */ /* 0x000fd0000000000a */
[----:B------:R-:W-:Y:S01]  /*10e0*/  DFMA R16, R16, R10, R16 ;  /* 0x0000000a1010722b */ /* 0x000fe20000000010 */
[----:B------:R-:W-:Y:S02]  /*10f0*/  SEL R11, R14, 0x63400000, !P1 ;  /* 0x634000000e0b7807 */ /* 0x000fe40004800000 */
[----:B------:R-:W-:Y:S02]  /*1100*/  MOV R10, R12 ;  /* 0x0000000c000a7202 */ /* 0x000fe40000000f00 */
[----:B------:R-:W-:-:S03]  /*1110*/  LOP3.LUT R11, R11, 0x800fffff, R13, 0xf8, !PT ;  /* 0x800fffff0b0b7812 */ /* 0x000fc600078ef80d */
[----:B------:R-:W-:-:S03]  /*1120*/  DFMA R20, R16, -R2, 1 ;  /* 0x3ff000001014742b */ /* 0x000fc60000000802 */
[----:B------:R-:W-:-:S05]  /*1130*/  @!P2 DFMA R10, R10, 2, -R18 ;  /* 0x400000000a0aa82b */ /* 0x000fca0000000812 */
[----:B------:R-:W-:-:S05]  /*1140*/  DFMA R16, R16, R20, R16 ;  /* 0x000000141010722b */ /* 0x000fca0000000010 */
[----:B------:R-:W-:-:S03]  /*1150*/  @!P2 LOP3.LUT R23, R11, 0x7ff00000, RZ, 0xc0, !PT ;  /* 0x7ff000000b17a812 */ /* 0x000fc600078ec0ff */
[----:B------:R-:W-:Y:S02]  /*1160*/  DMUL R18, R16, R10 ;  /* 0x0000000a10127228 */ /* 0x000fe40000000000 */
[----:B------:R-:W-:-:S05]  /*1170*/  VIADD R15, R23, 0xffffffff ;  /* 0xffffffff170f7836 */ /* 0x000fca0000000000 */
[----:B------:R-:W-:Y:S01]  /*1180*/  ISETP.GT.U32.AND P0, PT, R15, 0x7feffffe, PT ;  /* 0x7feffffe0f00780c */ /* 0x000fe20003f04070 */
[----:B------:R-:W-:-:S03]  /*1190*/  DFMA R20, R18, -R2, R10 ;  /* 0x800000021214722b */ /* 0x000fc6000000000a */
[----:B------:R-:W-:-:S05]  /*11a0*/  ISETP.GT.U32.OR P0, PT, R24, 0x7feffffe, P0 ;  /* 0x7feffffe1800780c */ /* 0x000fca0000704470 */
[----:B------:R-:W-:-:S08]  /*11b0*/  DFMA R16, R16, R20, R18 ;  /* 0x000000141010722b */ /* 0x000fd00000000012 */
        /* <DEDUP_REMOVED lines=18> */
[----:B------:R-:W-:Y:S01]  /*12e0*/  IMAD.MOV R3, RZ, RZ, -R6 ;  /* 0x000000ffff037224 */ /* 0x000fe200078e0a06 */
[----:B------:R-:W-:Y:S01]  /*12f0*/  MOV R2, RZ ;  /* 0x000000ff00027202 */ /* 0x000fe20000000f00 */
        /* <DEDUP_REMOVED lines=8> */
.L_x_66:
        /* <DEDUP_REMOVED lines=16> */
.L_x_69:
[----:B------:R-:W-:Y:S01]  /*1480*/  LOP3.LUT R15, R9, 0x80000, RZ, 0xfc, !PT ;  /* 0x00080000090f7812 */ /* 0x000fe200078efcff */
[----:B------:R-:W-:Y:S01]  /*1490*/  IMAD.MOV.U32 R14, RZ, RZ, R8 ;  /* 0x000000ffff0e7224 */ /* 0x000fe200078e0008 */
[----:B------:R-:W-:Y:S06]  /*14a0*/  BRA `(.L_x_67) ;  /* 0x0000000000087947 */ /* 0x000fec0003800000 */
.L_x_68:
[----:B------:R-:W-:Y:S01]  /*14b0*/  LOP3.LUT R15, R13, 0x80000, RZ, 0xfc, !PT ;  /* 0x000800000d0f7812 */ /* 0x000fe200078efcff */
[----:B------:R-:W-:-:S07]  /*14c0*/  IMAD.MOV.U32 R14, RZ, RZ, R12 ;  /* 0x000000ffff0e7224 */ /* 0x000fce00078e000c */
.L_x_67:
[----:B------:R-:W-:Y:S05]  /*14d0*/  BSYNC.RECONVERGENT B2 ;  /* 0x0000000000027941 */ /* 0x000fea0003800200 */
.L_x_65:
[----:B------:R-:W-:Y:S02]  /*14e0*/  IMAD.MOV.U32 R2, RZ, RZ, R0 ;  /* 0x000000ffff027224 */ /* 0x000fe400078e0000 */
[----:B------:R-:W-:-:S04]  /*14f0*/  IMAD.MOV.U32 R3, RZ, RZ, 0x0 ;  /* 0x00000000ff037424 */ /* 0x000fc800078e00ff */
[----:B------:R-:W-:Y:S05]  /*1500*/  RET.REL.NODEC R2 `(_Z28backward_substitution_kerneliPKiS0_PKdS2_Pd) ;  /* 0xffffffe802bc7950 */ /* 0x000fea0003c3ffff */
.L_x_70:
        /* <DEDUP_REMOVED lines=15> */
.L_x_104:


//--------------------- .text._Z27forward_substitution_kerneliPKiS0_PKdS2_Pd --------------------------
	.section	.text._Z27forward_substitution_kerneliPKiS0_PKdS2_Pd,"ax",@progbits
	.align	128
        .global         _Z27forward_substitution_kerneliPKiS0_PKdS2_Pd
        .type           _Z27forward_substitution_kerneliPKiS0_PKdS2_Pd,@function
        .size           _Z27forward_substitution_kerneliPKiS0_PKdS2_Pd,(.L_x_105 - _Z27forward_substitution_kerneliPKiS0_PKdS2_Pd)
        .other          _Z27forward_substitution_kerneliPKiS0_PKdS2_Pd,@"STO_CUDA_ENTRY STV_DEFAULT"
_Z27forward_substitution_kerneliPKiS0_PKdS2_Pd:
.text._Z27forward_substitution_kerneliPKiS0_PKdS2_Pd:
        /* <DEDUP_REMOVED lines=39> */
.L_x_78:
[----:B0-----:R-:W-:-:S05]  /*0270*/  IMAD.WIDE R16, R10, 0x4, R14 ;  /* 0x000000040a107825 */ /* 0x001fca00078e020e */
[----:B------:R-:W2:Y:S01]  /*0280*/  LDG.E R23, desc[UR6][R16.64] ;  /* 0x0000000610177981 */ /* 0x000ea2000c1e1900 */
[----:B------:R-:W-:Y:S01]  /*0290*/  VIADD R21, R21, 0x1 ;  /* 0x0000000115157836 */ /* 0x000fe20000000000 */
[----:B------:R-:W-:Y:S01]  /*02a0*/  BSSY.RECONVERGENT B2, `(.L_x_75) ;  /* 0x000001e000027945 */ /* 0x000fe20003800200 */
[----:B-1----:R-:W-:-:S03]  /*02b0*/  IMAD.WIDE R24, R10, 0x8, R12 ;  /* 0x000000080a187825 */ /* 0x002fc600078e020c */
[----:B------:R-:W-:Y:S02]  /*02c0*/  ISETP.NE.AND P0, PT, R21, RZ, PT ;  /* 0x000000ff1500720c */ /* 0x000fe40003f05270 */
[----:B--2---:R-:W-:-:S13]  /*02d0*/  ISETP.GE.AND P1, PT, R23, R6, PT ;  /* 0x000000061700720c */ /* 0x004fda0003f26270 */
[----:B-----5:R-:W-:Y:S05]  /*02e0*/  @!P1 BRA `(.L_x_76) ;  /* 0x0000000000109947 */ /* 0x020fea0003800000 */
[----:B------:R-:W-:-:S13]  /*02f0*/  ISETP.NE.AND P1, PT, R23, R6, PT ;  /* 0x000000061700720c */ /* 0x000fda0003f25270 */
[----:B------:R-:W-:Y:S05]  /*0300*/  @P1 BRA `(.L_x_77) ;  /* 0x00000000005c1947 */ /* 0x000fea0003800000 */
[----:B------:R0:W5:Y:S01]  /*0310*/  LDG.E.64 R8, desc[UR6][R24.64] ;  /* 0x0000000618087981 */ /* 0x000162000c1e1b00 */
[----:B------:R-:W-:Y:S05]  /*0320*/  BRA `(.L_x_77) ;  /* 0x0000000000547947 */ /* 0x000fea0003800000 */
.L_x_76:
        /* <DEDUP_REMOVED lines=21> */
.L_x_77:
[----:B------:R-:W-:Y:S05]  /*0480*/  BSYNC.RECONVERGENT B2 ;  /* 0x0000000000027941 */ /* 0x000fea0003800200 */
.L_x_75:
[----:B------:R-:W-:Y:S01]  /*0490*/  VIADD R10, R10, 0x1 ;  /* 0x000000010a0a7836 */ /* 0x000fe20000000000 */
[----:B------:R-:W-:Y:S06]  /*04a0*/  @P0 BRA `(.L_x_78) ;  /* 0xfffffffc00700947 */ /* 0x000fec000383ffff */
.L_x_74:
[----:B------:R-:W-:Y:S05]  /*04b0*/  BSYNC.RECONVERGENT B1 ;  /* 0x0000000000017941 */ /* 0x000fea0003800200 */
.L_x_73:
        /* <DEDUP_REMOVED lines=10> */
.L_x_91:
[----:B------:R-:W-:-:S05]  /*0560*/  IMAD.WIDE R18, R10, 0x4, R14 ;  /* 0x000000040a127825 */ /* 0x000fca00078e020e */
[----:B0-2---:R-:W2:Y:S01]  /*0570*/  LDG.E R25, desc[UR6][R18.64+-0x8] ;  /* 0xfffff80612197981 */ /* 0x005ea2000c1e1900 */
[----:B------:R-:W-:Y:S01]  /*0580*/  VIADD R11, R11, 0x4 ;  /* 0x000000040b0b7836 */ /* 0x000fe20000000000 */
[----:B------:R-:W-:Y:S01]  /*0590*/  BSSY.RECONVERGENT B1, `(.L_x_79) ;  /* 0x000001e000017945 */ /* 0x000fe20003800200 */
[----:B-1-3--:R-:W-:-:S03]  /*05a0*/  IMAD.WIDE R12, R10, 0x8, R16 ;  /* 0x000000080a0c7825 */ /* 0x00afc600078e0210 */
[----:B------:R-:W-:Y:S02]  /*05b0*/  ISETP.NE.AND P0, PT, R11, RZ, PT ;  /* 0x000000ff0b00720c */ /* 0x000fe40003f05270 */
[----:B--2---:R-:W-:-:S13]  /*05c0*/  ISETP.GE.AND P1, PT, R25, R6, PT ;  /* 0x000000061900720c */ /* 0x004fda0003f26270 */
[----:B------:R-:W-:Y:S05]  /*05d0*/  @P1 BRA `(.L_x_80) ;  /* 0x0000000000581947 */ /* 0x000fea0003800000 */
        /* <DEDUP_REMOVED lines=22> */
.L_x_80:
[----:B------:R-:W-:-:S13]  /*0740*/  ISETP.NE.AND P1, PT, R25, R6, PT ;  /* 0x000000061900720c */ /* 0x000fda0003f25270 */
[----:B------:R-:W-:Y:S05]  /*0750*/  @P1 BRA `(.L_x_81) ;  /* 0x0000000000041947 */ /* 0x000fea0003800000 */
[----:B-----5:R0:W5:Y:S02]  /*0760*/  LDG.E.64 R8, desc[UR6][R12.64+-0x10] ;  /* 0xfffff0060c087981 */ /* 0x020164000c1e1b00 */
.L_x_81:
[----:B------:R-:W-:Y:S05]  /*0770*/  BSYNC.RECONVERGENT B1 ;  /* 0x0000000000017941 */ /* 0x000fea0003800200 */
.L_x_79:
[----:B------:R-:W2:Y:S01]  /*0780*/  LDG.E R25, desc[UR6][R18.64+-0x4] ;  /* 0xfffffc0612197981 */ /* 0x000ea2000c1e1900 */
[----:B------:R-:W-:Y:S01]  /*0790*/  BSSY.RECONVERGENT B1, `(.L_x_82) ;  /* 0x000001c000017945 */ /* 0x000fe20003800200 */
[----:B--2---:R-:W-:-:S13]  /*07a0*/  ISETP.GE.AND P1, PT, R25, R6, PT ;  /* 0x000000061900720c */ /* 0x004fda0003f26270 */
[----:B------:R-:W-:Y:S05]  /*07b0*/  @!P1 BRA `(.L_x_83) ;  /* 0x0000000000109947 */ /* 0x000fea0003800000 */
[----:B------:R-:W-:-:S13]  /*07c0*/  ISETP.NE.AND P1, PT, R25, R6, PT ;  /* 0x000000061900720c */ /* 0x000fda0003f25270 */
[----:B------:R-:W-:Y:S05]  /*07d0*/  @P1 BRA `(.L_x_84) ;  /* 0x00000000005c1947 */ /* 0x000fea0003800000 */
[----:B-----5:R1:W5:Y:S01]  /*07e0*/  LDG.E.64 R8, desc[UR6][R12.64+-0x8] ;  /* 0xfffff8060c087981 */ /* 0x020362000c1e1b00 */
[----:B------:R-:W-:Y:S05]  /*07f0*/  BRA `(.L_x_84) ;  /* 0x0000000000547947 */ /* 0x000fea0003800000 */
.L_x_83:
        /* <DEDUP_REMOVED lines=21> */
.L_x_84:
[----:B------:R-:W-:Y:S05]  /*0950*/  BSYNC.RECONVERGENT B1 ;  /* 0x0000000000017941 */ /* 0x000fea0003800200 */
.L_x_82:
        /* <DEDUP_REMOVED lines=8> */
.L_x_86:
        /* <DEDUP_REMOVED lines=21> */
.L_x_87:
[----:B------:R-:W-:Y:S05]  /*0b30*/  BSYNC.RECONVERGENT B1 ;  /* 0x0000000000017941 */ /* 0x000fea0003800200 */
.L_x_85:
[----:B------:R-:W3:Y:S01]  /*0b40*/  LDG.E R19, desc[UR6][R18.64+0x4] ;  /* 0x0000040612137981 */ /* 0x000ee2000c1e1900 */
[----:B------:R-:W-:Y:S01]  /*0b50*/  BSSY.RECONVERGENT B1, `(.L_x_88) ;  /* 0x000001c000017945 */ /* 0x000fe20003800200 */
[----:B---3--:R-:W-:-:S13]  /*0b60*/  ISETP.GE.AND P1, PT, R19, R6, PT ;  /* 0x000000061300720c */ /* 0x008fda0003f26270 */
[----:B------:R-:W-:Y:S05]  /*0b70*/  @!P1 BRA `(.L_x_89) ;  /* 0x0000000000109947 */ /* 0x000fea0003800000 */
[----:B------:R-:W-:-:S13]  /*0b80*/  ISETP.NE.AND P1, PT, R19, R6, PT ;  /* 0x000000061300720c */ /* 0x000fda0003f25270 */
[----:B------:R-:W-:Y:S05]  /*0b90*/  @P1 BRA `(.L_x_90) ;  /* 0x00000000005c1947 */ /* 0x000fea0003800000 */
[----:B-----5:R3:W5:Y:S01]  /*0ba0*/  LDG.E.64 R8, desc[UR6][R12.64+0x8] ;  /* 0x000008060c087981 */ /* 0x020762000c1e1b00 */
[----:B------:R-:W-:Y:S05]  /*0bb0*/  BRA `(.L_x_90) ;  /* 0x0000000000547947 */ /* 0x000fea0003800000 */
.L_x_89:
        /* <DEDUP_REMOVED lines=21> */
.L_x_90:
[----:B------:R-:W-:Y:S05]  /*0d10*/  BSYNC.RECONVERGENT B1 ;  /* 0x0000000000017941 */ /* 0x000fea0003800200 */
.L_x_88:
[----:B------:R-:W-:Y:S01]  /*0d20*/  VIADD R10, R10, 0x4 ;  /* 0x000000040a0a7836 */ /* 0x000fe20000000000 */
[----:B------:R-:W-:Y:S06]  /*0d30*/  @P0 BRA `(.L_x_91) ;  /* 0xfffffff800080947 */ /* 0x000fec000383ffff */
.L_x_72:
[----:B------:R-:W-:Y:S05]  /*0d40*/  BSYNC.RECONVERGENT B0 ;  /* 0x0000000000007941 */ /* 0x000fea0003800200 */
.L_x_71:
        /* <DEDUP_REMOVED lines=23> */
[----:B------:R-:W-:Y:S05]  /*0ec0*/  CALL.REL.NOINC `($__internal_3_$__cuda_sm20_div_rn_f64_full) ;  /* 0x0000000000207944 */ /* 0x000fea0003c00000 */
[----:B------:R-:W-:Y:S02]  /*0ed0*/  IMAD.MOV.U32 R2, RZ, RZ, R14 ;  /* 0x000000ffff027224 */ /* 0x000fe400078e000e */
[----:B------:R-:W-:-:S07]  /*0ee0*/  IMAD.MOV.U32 R3, RZ, RZ, R15 ;  /* 0x000000ffff037224 */ /* 0x000fce00078e000f */
.L_x_95:
[----:B------:R-:W-:Y:S05]  /*0ef0*/  BSYNC.RECONVERGENT B1 ;  /* 0x0000000000017941 */ /* 0x000fea0003800200 */
.L_x_94:
[----:B------:R4:W-:Y:S04]  /*0f00*/  STG.E.64 desc[UR6][R4.64], R2 ;  /* 0x0000000204007986 */ /* 0x0009e8000c101b06 */
[----:B------:R4:W-:Y:S02]  /*0f10*/  STS.64 [R7], R2 ;  /* 0x0000000207007388 */ /* 0x0009e40000000a00 */
.L_x_93:
[----:B------:R-:W-:Y:S05]  /*0f20*/  BSYNC.RECONVERGENT B0 ;  /* 0x0000000000007941 */ /* 0x000fea0003800200 */
.L_x_92:
[----:B------:R-:W-:Y:S06]  /*0f30*/  BAR.SYNC.DEFER_BLOCKING 0x0 ;  /* 0x0000000000007b1d */ /* 0x000fec0000010000 */
[----:B------:R-:W-:Y:S05]  /*0f40*/  EXIT ;  /* 0x000000000000794d */ /* 0x000fea0003800000 */
        .weak           $__internal_3_$__cuda_sm20_div_rn_f64_full
        .type           $__internal_3_$__cuda_sm20_div_rn_f64_full,@function
        .size           $__internal_3_$__cuda_sm20_div_rn_f64_full,(.L_x_105 - $__internal_3_$__cuda_sm20_div_rn_f64_full)
$__internal_3_$__cuda_sm20_div_rn_f64_full:
        /* <DEDUP_REMOVED lines=67> */
.L_x_97:
        /* <DEDUP_REMOVED lines=16> */
.L_x_100:
[----:B------:R-:W-:Y:S01]  /*1480*/  LOP3.LUT R15, R9, 0x80000, RZ, 0xfc, !PT ;  /* 0x00080000090f7812 */ /* 0x000fe200078efcff */
[----:B------:R-:W-:Y:S01]  /*1490*/  IMAD.MOV.U32 R14, RZ, RZ, R8 ;  /* 0x000000ffff0e7224 */ /* 0x000fe200078e0008 */
[----:B------:R-:W-:Y:S06]  /*14a0*/  BRA `(.L_x_98) ;  /* 0x0000000000087947 */ /* 0x000fec0003800000 */
.L_x_99:
[----:B------:R-:W-:Y:S01]  /*14b0*/  LOP3.LUT R15, R13, 0x80000, RZ, 0xfc, !PT ;  /* 0x000800000d0f7812 */ /* 0x000fe200078efcff */
[----:B------:R-:W-:-:S07]  /*14c0*/  IMAD.MOV.U32 R14, RZ, RZ, R12 ;  /* 0x000000ffff0e7224 */ /* 0x000fce00078e000c */
.L_x_98:
[----:B------:R-:W-:Y:S05]  /*14d0*/  BSYNC.RECONVERGENT B2 ;  /* 0x0000000000027941 */ /* 0x000fea0003800200 */
.L_x_96:
[----:B------:R-:W-:Y:S02]  /*14e0*/  IMAD.MOV.U32 R2, RZ, RZ, R0 ;  /* 0x000000ffff027224 */ /* 0x000fe400078e0000 */
[----:B------:R-:W-:-:S04]  /*14f0*/  IMAD.MOV.U32 R3, RZ, RZ, 0x0 ;  /* 0x00000000ff037424 */ /* 0x000fc800078e00ff */
[----:B------:R-:W-:Y:S05]  /*1500*/  RET.REL.NODEC R2 `(_Z27forward_substitution_kerneliPKiS0_PKdS2_Pd) ;  /* 0xffffffe802bc7950 */ /* 0x000fea0003c3ffff */
.L_x_101:
        /* <DEDUP_REMOVED lines=15> */
.L_x_105:


//--------------------- .nv.shared._Z19jacobi_upper_kerneliPKiS0_PKdS2_PdS3_ --------------------------
	.section	.nv.shared._Z19jacobi_upper_kerneliPKiS0_PKdS2_PdS3_,"aw",@nobits
	.sectionflags	@""
	.align	8
.nv.shared._Z19jacobi_upper_kerneliPKiS0_PKdS2_PdS3_:
	.zero		50176


//--------------------- .nv.shared.reserved.0     --------------------------
	.section	.nv.shared.reserved.0,"aw",@nobits
	.weak		__nv_reservedSMEM_offset_0_alias
	.size		__nv_reservedSMEM_offset_0_alias, 0, 64
	.other		__nv_reservedSMEM_offset_0_alias,@"STO_CUDA_RESERVED_SHARED STV_DEFAULT"
__nv_reservedSMEM_offset_0_alias:
	.zero		0
	.zero		64


//--------------------- .nv.shared._Z19jacobi_lower_kerneliPKiS0_PKdS2_PdS3_ --------------------------
	.section	.nv.shared._Z19jacobi_lower_kerneliPKiS0_PKdS2_PdS3_,"aw",@nobits
	.sectionflags	@""
	.align	8
.nv.shared._Z19jacobi_lower_kerneliPKiS0_PKdS2_PdS3_:
	.zero		50176


//--------------------- .nv.shared._Z28backward_substitution_kerneliPKiS0_PKdS2_Pd --------------------------
	.section	.nv.shared._Z28backward_substitution_kerneliPKiS0_PKdS2_Pd,"aw",@nobits
	.sectionflags	@""
	.align	8
.nv.shared._Z28backward_substitution_kerneliPKiS0_PKdS2_Pd:
	.zero		50176


//--------------------- .nv.shared._Z27forward_substitution_kerneliPKiS0_PKdS2_Pd --------------------------
	.section	.nv.shared._Z27forward_substitution_kerneliPKiS0_PKdS2_Pd,"aw",@nobits
	.sectionflags	@""
	.align	8
.nv.shared._Z27forward_substitution_kerneliPKiS0_PKdS2_Pd:
	.zero		50176


//--------------------- .nv.constant0._Z19jacobi_upper_kerneliPKiS0_PKdS2_PdS3_ --------------------------
	.section	.nv.constant0._Z19jacobi_upper_kerneliPKiS0_PKdS2_PdS3_,"a",@progbits
	.sectionflags	@""
	.align	4
.nv.constant0._Z19jacobi_upper_kerneliPKiS0_PKdS2_PdS3_:
	.zero		952


//--------------------- .nv.constant0._Z19jacobi_lower_kerneliPKiS0_PKdS2_PdS3_ --------------------------
	.section	.nv.constant0._Z19jacobi_lower_kerneliPKiS0_PKdS2_PdS3_,"a",@progbits
	.sectionflags	@""
	.align	4
.nv.constant0._Z19jacobi_lower_kerneliPKiS0_PKdS2_PdS3_:
	.zero		952


//--------------------- .nv.constant0._Z28backward_substitution_kerneliPKiS0_PKdS2_Pd --------------------------
	.section	.nv.constant0._Z28backward_substitution_kerneliPKiS0_PKdS2_Pd,"a",@progbits
	.sectionflags	@""
	.align	4
.nv.constant0._Z28backward_substitution_kerneliPKiS0_PKdS2_Pd:
	.zero		944


//--------------------- .nv.constant0._Z27forward_substitution_kerneliPKiS0_PKdS2_Pd --------------------------
	.section	.nv.constant0._Z27forward_substitution_kerneliPKiS0_PKdS2_Pd,"a",@progbits
	.sectionflags	@""
	.align	4
.nv.constant0._Z27forward_substitution_kerneliPKiS0_PKdS2_Pd:
	.zero		944


//--------------------- SYMBOLS --------------------------

	.type		.nv.reservedSmem.offset0,@object
	.size		.nv.reservedSmem.offset0,0x4
	.type		.nv.reservedSmem.cap,@object
	.size		.nv.reservedSmem.cap,0x4
